	.headerflags	@"EF_CUDA_TEXMODE_UNIFIED EF_CUDA_64BIT_ADDRESS EF_CUDA_ACCELERATORS EF_CUDA_SM90 EF_CUDA_VIRTUAL_SM(EF_CUDA_SM90)"
	.elftype	@"ET_EXEC"


//--------------------- .nv.info                  --------------------------
	.section	.nv.info,"",@"SHT_CUDA_INFO"
	.align	4


	//----- nvinfo : EIATTR_REGCOUNT
	.align		4
        /*0000*/ 	.byte	0x04, 0x2f
        /*0002*/ 	.short	(.L_1 - .L_0)
	.align		4
.L_0:
        /*0004*/ 	.word	index@(matmul_kernel)
        /*0008*/ 	.word	0x000000e2


	//----- nvinfo : EIATTR_FRAME_SIZE
	.align		4
.L_1:
        /*000c*/ 	.byte	0x04, 0x11
        /*000e*/ 	.short	(.L_3 - .L_2)
	.align		4
.L_2:
        /*0010*/ 	.word	index@(matmul_kernel)
        /*0014*/ 	.word	0x00000000


	//----- nvinfo : EIATTR_MIN_STACK_SIZE
	.align		4
.L_3:
        /*0018*/ 	.byte	0x04, 0x12
        /*001a*/ 	.short	(.L_5 - .L_4)
	.align		4
.L_4:
        /*001c*/ 	.word	index@(matmul_kernel)
        /*0020*/ 	.word	0x00000000
.L_5:


//--------------------- .nv.info.matmul_kernel    --------------------------
	.section	.nv.info.matmul_kernel,"",@"SHT_CUDA_INFO"
	.sectionflags	@""
	.align	4


	//----- nvinfo : EIATTR_CUDA_API_VERSION
	.align		4
        /*0000*/ 	.byte	0x04, 0x37
        /*0002*/ 	.short	(.L_7 - .L_6)
.L_6:
        /*0004*/ 	.word	0x00000080


	//----- nvinfo : EIATTR_KPARAM_INFO
	.align		4
.L_7:
        /*0008*/ 	.byte	0x04, 0x17
        /*000a*/ 	.short	(.L_9 - .L_8)
.L_8:
        /*000c*/ 	.word	0x00000000
        /*0010*/ 	.short	0x0008
        /*0012*/ 	.short	0x0030
        /*0014*/ 	.byte	0x00, 0xf4, 0x21, 0x00


	//----- nvinfo : EIATTR_KPARAM_INFO
	.align		4
.L_9:
        /*0018*/ 	.byte	0x04, 0x17
        /*001a*/ 	.short	(.L_11 - .L_10)
.L_10:
        /*001c*/ 	.word	0x00000000
        /*0020*/ 	.short	0x0007
        /*0022*/ 	.short	0x0028
        /*0024*/ 	.byte	0x00, 0xf0, 0x11, 0x00


	//----- nvinfo : EIATTR_KPARAM_INFO
	.align		4
.L_11:
        /*0028*/ 	.byte	0x04, 0x17
        /*002a*/ 	.short	(.L_13 - .L_12)
.L_12:
        /*002c*/ 	.word	0x00000000
        /*0030*/ 	.short	0x0006
        /*0032*/ 	.short	0x0024
        /*0034*/ 	.byte	0x00, 0xf0, 0x11, 0x00


	//----- nvinfo : EIATTR_KPARAM_INFO
	.align		4
.L_13:
        /*0038*/ 	.byte	0x04, 0x17
        /*003a*/ 	.short	(.L_15 - .L_14)
.L_14:
        /*003c*/ 	.word	0x00000000
        /*0040*/ 	.short	0x0005
        /*0042*/ 	.short	0x0020
        /*0044*/ 	.byte	0x00, 0xf0, 0x11, 0x00


	//----- nvinfo : EIATTR_KPARAM_INFO
	.align		4
.L_15:
        /*0048*/ 	.byte	0x04, 0x17
        /*004a*/ 	.short	(.L_17 - .L_16)
.L_16:
        /*004c*/ 	.word	0x00000000
        /*0050*/ 	.short	0x0004
        /*0052*/ 	.short	0x001c
        /*0054*/ 	.byte	0x00, 0xf0, 0x11, 0x00


	//----- nvinfo : EIATTR_KPARAM_INFO
	.align		4
.L_17:
        /*0058*/ 	.byte	0x04, 0x17
        /*005a*/ 	.short	(.L_19 - .L_18)
.L_18:
        /*005c*/ 	.word	0x00000000
        /*0060*/ 	.short	0x0003
        /*0062*/ 	.short	0x0018
        /*0064*/ 	.byte	0x00, 0xf0, 0x11, 0x00


	//----- nvinfo : EIATTR_KPARAM_INFO
	.align		4
.L_19:
        /*0068*/ 	.byte	0x04, 0x17
        /*006a*/ 	.short	(.L_21 - .L_20)
.L_20:
        /*006c*/ 	.word	0x00000000
        /*0070*/ 	.short	0x0002
        /*0072*/ 	.short	0x0010
        /*0074*/ 	.byte	0x00, 0xf4, 0x21, 0x00


	//----- nvinfo : EIATTR_KPARAM_INFO
	.align		4
.L_21:
        /*0078*/ 	.byte	0x04, 0x17
        /*007a*/ 	.short	(.L_23 - .L_22)
.L_22:
        /*007c*/ 	.word	0x00000000
        /*0080*/ 	.short	0x0001
        /*0082*/ 	.short	0x0008
        /*0084*/ 	.byte	0x00, 0xf4, 0x21, 0x00


	//----- nvinfo : EIATTR_KPARAM_INFO
	.align		4
.L_23:
        /*0088*/ 	.byte	0x04, 0x17
        /*008a*/ 	.short	(.L_25 - .L_24)
.L_24:
        /*008c*/ 	.word	0x00000000
        /*0090*/ 	.short	0x0000
        /*0092*/ 	.short	0x0000
        /*0094*/ 	.byte	0x00, 0xf4, 0x21, 0x00


	//----- nvinfo : EIATTR_SPARSE_MMA_MASK
	.align		4
.L_25:
        /*0098*/ 	.byte	0x03, 0x50
        /*009a*/ 	.short	0x0000


	//----- nvinfo : EIATTR_MAXREG_COUNT
	.align		4
        /*009c*/ 	.byte	0x03, 0x1b
        /*009e*/ 	.short	0x00ff


	//----- nvinfo : EIATTR_EXIT_INSTR_OFFSETS
	.align		4
        /*00a0*/ 	.byte	0x04, 0x1c
        /*00a2*/ 	.short	(.L_27 - .L_26)


	//   ....[0]....
.L_26:
        /*00a4*/ 	.word	0x00004d80


	//   ....[1]....
        /*00a8*/ 	.word	0x00004dd0


	//----- nvinfo : EIATTR_REQNTID
	.align		4
.L_27:
        /*00ac*/ 	.byte	0x04, 0x10
        /*00ae*/ 	.short	(.L_29 - .L_28)
.L_28:
        /*00b0*/ 	.word	0x00000100
        /*00b4*/ 	.word	0x00000001
        /*00b8*/ 	.word	0x00000001


	//----- nvinfo : EIATTR_CBANK_PARAM_SIZE
	.align		4
.L_29:
        /*00bc*/ 	.byte	0x03, 0x19
        /*00be*/ 	.short	0x0038


	//----- nvinfo : EIATTR_PARAM_CBANK
	.align		4
        /*00c0*/ 	.byte	0x04, 0x0a
        /*00c2*/ 	.short	(.L_31 - .L_30)
	.align		4
.L_30:
        /*00c4*/ 	.word	index@(.nv.constant0.matmul_kernel)
        /*00c8*/ 	.short	0x0210
        /*00ca*/ 	.short	0x0038


	//----- nvinfo : EIATTR_SW_WAR
	.align		4
.L_31:
        /*00cc*/ 	.byte	0x04, 0x36
        /*00ce*/ 	.short	(.L_33 - .L_32)
.L_32:
        /*00d0*/ 	.word	0x00000008
.L_33:


//--------------------- .nv.callgraph             --------------------------
	.section	.nv.callgraph,"",@"SHT_CUDA_CALLGRAPH"
	.align	4
	.sectionentsize	8
	.align		4
        /*0000*/ 	.word	0x00000000
	.align		4
        /*0004*/ 	.word	0xffffffff
	.align		4
        /*0008*/ 	.word	0x00000000
	.align		4
        /*000c*/ 	.word	0xfffffffe
	.align		4
        /*0010*/ 	.word	0x00000000
	.align		4
        /*0014*/ 	.word	0xfffffffd
	.align		4
        /*0018*/ 	.word	0x00000000
	.align		4
        /*001c*/ 	.word	0xfffffffc


//--------------------- .text.matmul_kernel       --------------------------
	.section	.text.matmul_kernel,"ax",@progbits
	.sectionflags	@"SHF_BARRIERS=1"
	.align	128
        .global         matmul_kernel
        .type           matmul_kernel,@function
        .size           matmul_kernel,(.L_x_3 - matmul_kernel)
        .other          matmul_kernel,@"STO_CUDA_ENTRY STV_DEFAULT"
matmul_kernel:
.text.matmul_kernel:
[----:B------:R-:W1:Y:S01]  /*0000*/  LDC R1, c[0x0][0x28] ;  /* 0x00000a00ff017b82 */ /* 0x000e620000000800 */
[----:B------:R-:W-:Y:S01]  /*0010*/  ULDC UR18, c[0x0][0x228] ;  /* 0x00008a0000127ab9 */ /* 0x000fe20000000800 */
[----:B------:R-:W2:Y:S01]  /*0020*/  S2R R58, SR_CTAID.X ;  /* 0x00000000003a7919 */ /* 0x000ea20000002500 */
[----:B------:R-:W-:Y:S02]  /*0030*/  UIADD3 UR4, UR18, 0xff, URZ ;  /* 0x000000ff12047890 */ /* 0x000fe4000fffe03f */
[----:B------:R-:W-:Y:S01]  /*0040*/  IABS R33, UR18 ;  /* 0x0000001200217c13 */ /* 0x000fe20008000000 */
[----:B------:R-:W-:Y:S02]  /*0050*/  ULDC UR9, c[0x0][0x22c] ;  /* 0x00008b0000097ab9 */ /* 0x000fe40000000800 */
[----:B------:R-:W3:Y:S01]  /*0060*/  S2UR UR7, SR_CgaCtaId ;  /* 0x00000000000779c3 */ /* 0x000ee20000008800 */
[----:B------:R-:W-:Y:S01]  /*0070*/  USHF.R.S32.HI UR5, URZ, 0x1f, UR4 ;  /* 0x0000001f3f057899 */ /* 0x000fe20008011404 */
[----:B------:R-:W-:Y:S01]  /*0080*/  CS2R R106, SRZ ;  /* 0x00000000006a7805 */ /* 0x000fe2000001ff00 */
[----:B------:R-:W-:Y:S01]  /*0090*/  ULDC.64 UR16, c[0x0][0x208] ;  /* 0x0000820000107ab9 */ /* 0x000fe20000000a00 */
[----:B------:R-:W-:Y:S01]  /*00a0*/  UIADD3 UR8, UR9, -0x80, URZ ;  /* 0xffffff8009087890 */ /* 0x000fe2000fffe03f */
[----:B------:R-:W-:Y:S01]  /*00b0*/  CS2R R108, SRZ ;  /* 0x00000000006c7805 */ /* 0x000fe2000001ff00 */
[----:B------:R-:W-:Y:S01]  /*00c0*/  ULEA.HI UR5, UR5, UR4, URZ, 0x8 ;  /* 0x0000000405057291 */ /* 0x000fe2000f8f403f */
[----:B------:R-:W-:Y:S01]  /*00d0*/  CS2R R110, SRZ ;  /* 0x00000000006e7805 */ /* 0x000fe2000001ff00 */
[----:B------:R-:W-:Y:S01]  /*00e0*/  UIADD3 UR4, UR9, 0x7f, URZ ;  /* 0x0000007f09047890 */ /* 0x000fe2000fffe03f */
[----:B------:R-:W4:Y:S01]  /*00f0*/  LDC R183, c[0x0][0x234] ;  /* 0x00008d00ffb77b82 */ /* 0x000f220000000800 */
[----:B------:R-:W-:Y:S01]  /*0100*/  USHF.R.S32.HI UR5, URZ, 0x8, UR5 ;  /* 0x000000083f057899 */ /* 0x000fe20008011405 */
[----:B------:R-:W-:Y:S01]  /*0110*/  CS2R R112, SRZ ;  /* 0x0000000000707805 */ /* 0x000fe2000001ff00 */
[----:B------:R-:W-:Y:S01]  /*0120*/  UISETP.GT.AND UP0, UPT, UR4, 0x7f, UPT ;  /* 0x0000007f0400788c */ /* 0x000fe2000bf04270 */
[----:B------:R-:W-:Y:S01]  /*0130*/  CS2R R114, SRZ ;  /* 0x0000000000727805 */ /* 0x000fe2000001ff00 */
[----:B------:R-:W-:Y:S01]  /*0140*/  USHF.L.U32 UR5, UR5, 0x3, URZ ;  /* 0x0000000305057899 */ /* 0x000fe2000800063f */
[----:B------:R-:W-:Y:S01]  /*0150*/  CS2R R116, SRZ ;  /* 0x0000000000747805 */ /* 0x000fe2000001ff00 */
[----:B------:R-:W-:Y:S01]  /*0160*/  USEL UR6, URZ, 0x10, !UP0 ;  /* 0x000000103f067887 */ /* 0x000fe2000c000000 */
[----:B------:R-:W5:Y:S01]  /*0170*/  LDC.64 R40, c[0x0][0x218] ;  /* 0x00008600ff287b82 */ /* 0x000f620000000a00 */
[----:B------:R-:W-:Y:S01]  /*0180*/  UISETP.GT.AND UP0, UPT, UR4, 0xff, UPT ;  /* 0x000000ff0400788c */ /* 0x000fe2000bf04270 */
[----:B------:R-:W-:Y:S01]  /*0190*/  CS2R R118, SRZ ;  /* 0x0000000000767805 */ /* 0x000fe2000001ff00 */
[----:B------:R-:W-:Y:S01]  /*01a0*/  IMAD.U32 R4, RZ, RZ, UR5 ;  /* 0x00000005ff047e24 */ /* 0x000fe2000f8e00ff */
[----:B------:R-:W-:Y:S01]  /*01b0*/  CS2R R120, SRZ ;  /* 0x0000000000787805 */ /* 0x000fe2000001ff00 */
[----:B------:R-:W-:Y:S01]  /*01c0*/  IMAD.U32 R37, RZ, RZ, UR6 ;  /* 0x00000006ff257e24 */ /* 0x000fe2000f8e00ff */
[----:B------:R-:W-:-:S02]  /*01d0*/  CS2R R122, SRZ ;  /* 0x00000000007a7805 */ /* 0x000fc4000001ff00 */
[----:B------:R-:W-:Y:S02]  /*01e0*/  CS2R R124, SRZ ;  /* 0x00000000007c7805 */ /* 0x000fe4000001ff00 */
[----:B------:R-:W-:Y:S02]  /*01f0*/  IABS R5, R4 ;  /* 0x0000000400057213 */ /* 0x000fe40000000000 */
[----:B------:R-:W-:Y:S02]  /*0200*/  CS2R R126, SRZ ;  /* 0x00000000007e7805 */ /* 0x000fe4000001ff00 */
[----:B------:R-:W-:Y:S02]  /*0210*/  CS2R R128, SRZ ;  /* 0x0000000000807805 */ /* 0x000fe4000001ff00 */
[----:B--2---:R-:W-:Y:S01]  /*0220*/  IABS R8, R58 ;  /* 0x0000003a00087213 */ /* 0x004fe20000000000 */
[----:B------:R-:W2:Y:S01]  /*0230*/  I2F.RP R0, R5 ;  /* 0x0000000500007306 */ /* 0x000ea20000209400 */
[----:B------:R-:W-:-:S02]  /*0240*/  CS2R R130, SRZ ;  /* 0x0000000000827805 */ /* 0x000fc4000001ff00 */
[----:B------:R-:W-:Y:S02]  /*0250*/  CS2R R132, SRZ ;  /* 0x0000000000847805 */ /* 0x000fe4000001ff00 */
[----:B------:R-:W-:Y:S01]  /*0260*/  CS2R R134, SRZ ;  /* 0x0000000000867805 */ /* 0x000fe2000001ff00 */
[----:B----4-:R-:W-:Y:S01]  /*0270*/  IMAD.SHL.U32 R43, R183, 0x8, RZ ;  /* 0x00000008b72b7824 */ /* 0x010fe200078e00ff */
[----:B------:R-:W-:Y:S02]  /*0280*/  CS2R R136, SRZ ;  /* 0x0000000000887805 */ /* 0x000fe4000001ff00 */
[----:B------:R-:W-:Y:S02]  /*0290*/  CS2R R138, SRZ ;  /* 0x00000000008a7805 */ /* 0x000fe4000001ff00 */
[----:B------:R-:W-:Y:S02]  /*02a0*/  CS2R R140, SRZ ;  /* 0x00000000008c7805 */ /* 0x000fe4000001ff00 */
[----:B------:R-:W-:-:S02]  /*02b0*/  CS2R R142, SRZ ;  /* 0x00000000008e7805 */ /* 0x000fc4000001ff00 */
[----:B------:R-:W-:Y:S02]  /*02c0*/  CS2R R144, SRZ ;  /* 0x0000000000907805 */ /* 0x000fe4000001ff00 */
[----:B------:R-:W-:Y:S02]  /*02d0*/  CS2R R146, SRZ ;  /* 0x0000000000927805 */ /* 0x000fe4000001ff00 */
[----:B------:R-:W-:Y:S02]  /*02e0*/  CS2R R148, SRZ ;  /* 0x0000000000947805 */ /* 0x000fe4000001ff00 */
[----:B------:R-:W-:Y:S01]  /*02f0*/  CS2R R150, SRZ ;  /* 0x0000000000967805 */ /* 0x000fe2000001ff00 */
[----:B--2---:R-:W2:Y:S02]  /*0300*/  MUFU.RCP R0, R0 ;  /* 0x0000000000007308 */ /* 0x004ea40000001000 */
[----:B--2---:R-:W-:-:S06]  /*0310*/  VIADD R2, R0, 0xffffffe ;  /* 0x0ffffffe00027836 */ /* 0x004fcc0000000000 */
[----:B------:R2:W4:Y:S02]  /*0320*/  F2I.FTZ.U32.TRUNC.NTZ R3, R2 ;  /* 0x0000000200037305 */ /* 0x000524000021f000 */
[----:B--2---:R-:W-:Y:S02]  /*0330*/  IMAD.MOV.U32 R2, RZ, RZ, RZ ;  /* 0x000000ffff027224 */ /* 0x004fe400078e00ff */
[----:B----4-:R-:W-:-:S04]  /*0340*/  IMAD.MOV R6, RZ, RZ, -R3 ;  /* 0x000000ffff067224 */ /* 0x010fc800078e0a03 */
[----:B------:R-:W-:Y:S01]  /*0350*/  IMAD R7, R6, R5, RZ ;  /* 0x0000000506077224 */ /* 0x000fe200078e02ff */
[----:B------:R-:W-:Y:S01]  /*0360*/  IABS R6, R4 ;  /* 0x0000000400067213 */ /* 0x000fe20000000000 */
[----:B------:R-:W-:Y:S02]  /*0370*/  IMAD.MOV.U32 R4, RZ, RZ, R8 ;  /* 0x000000ffff047224 */ /* 0x000fe400078e0008 */
[----:B------:R-:W-:-:S04]  /*0380*/  IMAD.HI.U32 R3, R3, R7, R2 ;  /* 0x0000000703037227 */ /* 0x000fc800078e0002 */
[----:B------:R-:W-:Y:S02]  /*0390*/  IMAD.MOV R0, RZ, RZ, -R6 ;  /* 0x000000ffff007224 */ /* 0x000fe400078e0a06 */
[----:B------:R-:W-:-:S04]  /*03a0*/  IMAD.HI.U32 R165, R3, R4, RZ ;  /* 0x0000000403a57227 */ /* 0x000fc800078e00ff */
[----:B------:R-:W-:Y:S02]  /*03b0*/  IMAD R0, R165, R0, R4 ;  /* 0x00000000a5007224 */ /* 0x000fe400078e0204 */
[----:B------:R-:W2:Y:S03]  /*03c0*/  S2R R4, SR_TID.X ;  /* 0x0000000000047919 */ /* 0x000ea60000002100 */
[----:B------:R-:W-:-:S13]  /*03d0*/  ISETP.GT.U32.AND P1, PT, R5, R0, PT ;  /* 0x000000000500720c */ /* 0x000fda0003f24070 */
[----:B------:R-:W-:Y:S02]  /*03e0*/  @!P1 IMAD.IADD R0, R0, 0x1, -R5 ;  /* 0x0000000100009824 */ /* 0x000fe400078e0a05 */
[----:B------:R-:W-:Y:S01]  /*03f0*/  @!P1 VIADD R165, R165, 0x1 ;  /* 0x00000001a5a59836 */ /* 0x000fe20000000000 */
[----:B------:R-:W-:Y:S02]  /*0400*/  ISETP.NE.AND P1, PT, RZ, UR5, PT ;  /* 0x00000005ff007c0c */ /* 0x000fe4000bf25270 */
[----:B------:R-:W-:Y:S02]  /*0410*/  ISETP.GE.U32.AND P0, PT, R0, R5, PT ;  /* 0x000000050000720c */ /* 0x000fe40003f06070 */
[----:B------:R-:W-:-:S04]  /*0420*/  LOP3.LUT R0, R58, UR5, RZ, 0x3c, !PT ;  /* 0x000000053a007c12 */ /* 0x000fc8000f8e3cff */
[----:B------:R-:W-:Y:S01]  /*0430*/  ISETP.GE.AND P2, PT, R0, RZ, PT ;  /* 0x000000ff0000720c */ /* 0x000fe20003f46270 */
[----:B------:R-:W-:Y:S01]  /*0440*/  IMAD.MOV.U32 R0, RZ, RZ, -0x8 ;  /* 0xfffffff8ff007424 */ /* 0x000fe200078e00ff */
[----:B--2---:R-:W-:Y:S01]  /*0450*/  SHF.R.S32.HI R10, RZ, 0x7, R4 ;  /* 0x00000007ff0a7819 */ /* 0x004fe20000011404 */
[----:B------:R-:W-:-:S04]  /*0460*/  IMAD.SHL.U32 R163, R4, 0x8, RZ ;  /* 0x0000000804a37824 */ /* 0x000fc800078e00ff */
[----:B------:R-:W-:-:S06]  /*0470*/  @P0 VIADD R165, R165, 0x1 ;  /* 0x00000001a5a50836 */ /* 0x000fcc0000000000 */
[----:B------:R-:W-:Y:S01]  /*0480*/  @!P2 IMAD.MOV R165, RZ, RZ, -R165 ;  /* 0x000000ffffa5a224 */ /* 0x000fe200078e0aa5 */
[----:B------:R-:W-:-:S05]  /*0490*/  @!P1 LOP3.LUT R165, RZ, UR5, RZ, 0x33, !PT ;  /* 0x00000005ffa59c12 */ /* 0x000fca000f8e33ff */
[----:B------:R-:W-:Y:S02]  /*04a0*/  IMAD R0, R165, R0, 0x1 ;  /* 0x00000001a5007424 */ /* 0x000fe400078e0200 */
[----:B------:R-:W-:-:S03]  /*04b0*/  IMAD.MOV R5, RZ, RZ, -R165 ;  /* 0x000000ffff057224 */ /* 0x000fc600078e0aa5 */
[----:B------:R-:W-:Y:S01]  /*04c0*/  VIMNMX R11, R0, 0x8, PT ;  /* 0x00000008000b7848 */ /* 0x000fe20003fe0100 */
[----:B------:R-:W-:Y:S01]  /*04d0*/  IMAD R58, R5, UR5, R58 ;  /* 0x00000005053a7c24 */ /* 0x000fe2000f8e023a */
[----:B------:R-:W-:Y:S01]  /*04e0*/  UMOV UR5, 0x400 ;  /* 0x0000040000057882 */ /* 0x000fe20000000000 */
[----:B------:R-:W2:Y:S01]  /*04f0*/  I2F.RP R5, R33 ;  /* 0x0000002100057306 */ /* 0x000ea20000209400 */
[----:B------:R-:W-:Y:S01]  /*0500*/  IABS R7, R11 ;  /* 0x0000000b00077213 */ /* 0x000fe20000000000 */
[----:B---3--:R-:W-:-:S06]  /*0510*/  ULEA UR5, UR7, UR5, 0x18 ;  /* 0x0000000507057291 */ /* 0x008fcc000f8ec03f */
[----:B------:R-:W3:Y:S08]  /*0520*/  I2F.RP R0, R7 ;  /* 0x0000000700007306 */ /* 0x000ef00000209400 */
[----:B--2---:R-:W2:Y:S08]  /*0530*/  MUFU.RCP R5, R5 ;  /* 0x0000000500057308 */ /* 0x004eb00000001000 */
[----:B---3--:R-:W3:Y:S01]  /*0540*/  MUFU.RCP R0, R0 ;  /* 0x0000000000007308 */ /* 0x008ee20000001000 */
[----:B--2---:R-:W-:-:S02]  /*0550*/  VIADD R5, R5, 0xffffffe ;  /* 0x0ffffffe05057836 */ /* 0x004fc40000000000 */
[----:B---3--:R-:W-:Y:S01]  /*0560*/  VIADD R2, R0, 0xffffffe ;  /* 0x0ffffffe00027836 */ /* 0x008fe20000000000 */
[----:B------:R-:W-:-:S04]  /*0570*/  IABS R0, R58 ;  /* 0x0000003a00007213 */ /* 0x000fc80000000000 */
[----:B------:R2:W3:Y:S02]  /*0580*/  F2I.FTZ.U32.TRUNC.NTZ R3, R2 ;  /* 0x0000000200037305 */ /* 0x0004e4000021f000 */
[----:B--2---:R-:W-:Y:S02]  /*0590*/  IMAD.MOV.U32 R2, RZ, RZ, RZ ;  /* 0x000000ffff027224 */ /* 0x004fe400078e00ff */
[----:B---3--:R-:W-:-:S04]  /*05a0*/  IMAD.MOV R6, RZ, RZ, -R3 ;  /* 0x000000ffff067224 */ /* 0x008fc800078e0a03 */
[----:B------:R-:W-:Y:S01]  /*05b0*/  IMAD R9, R6, R7, RZ ;  /* 0x0000000706097224 */ /* 0x000fe200078e02ff */
[----:B------:R-:W-:-:S03]  /*05c0*/  IABS R6, R11 ;  /* 0x0000000b00067213 */ /* 0x000fc60000000000 */
[----:B------:R-:W-:Y:S01]  /*05d0*/  IMAD.HI.U32 R2, R3, R9, R2 ;  /* 0x0000000903027227 */ /* 0x000fe200078e0002 */
[----:B------:R-:W-:-:S03]  /*05e0*/  LOP3.LUT R9, R4, 0x10, RZ, 0xc0, !PT ;  /* 0x0000001004097812 */ /* 0x000fc600078ec0ff */
[----:B------:R-:W-:Y:S02]  /*05f0*/  IMAD.MOV.U32 R3, RZ, RZ, R0 ;  /* 0x000000ffff037224 */ /* 0x000fe400078e0000 */
[----:B------:R-:W-:Y:S01]  /*0600*/  IMAD.MOV R0, RZ, RZ, -R6 ;  /* 0x000000ffff007224 */ /* 0x000fe200078e0a06 */
[----:B------:R-:W-:Y:S01]  /*0610*/  SHF.R.U32.HI R6, RZ, 0x5, R4 ;  /* 0x00000005ff067819 */ /* 0x000fe20000011604 */
[----:B------:R-:W-:-:S03]  /*0620*/  IMAD.HI.U32 R164, R2, R3, RZ ;  /* 0x0000000302a47227 */ /* 0x000fc600078e00ff */
[----:B------:R-:W-:Y:S01]  /*0630*/  R2UR UR19, R6 ;  /* 0x00000000061372ca */ /* 0x000fe200000e0000 */
[----:B------:R-:W-:Y:S01]  /*0640*/  IMAD R0, R164, R0, R3 ;  /* 0x00000000a4007224 */ /* 0x000fe200078e0203 */
[----:B------:R-:W-:Y:S01]  /*0650*/  SHF.R.S32.HI R6, RZ, 0x6, R4 ;  /* 0x00000006ff067819 */ /* 0x000fe20000011404 */
[C---:B------:R-:W-:Y:S02]  /*0660*/  IMAD.SHL.U32 R2, R4.reuse, 0x100, RZ ;  /* 0x0000010004027824 */ /* 0x040fe400078e00ff */
[----:B------:R-:W-:Y:S01]  /*0670*/  IMAD.SHL.U32 R3, R4, 0x80, RZ ;  /* 0x0000008004037824 */ /* 0x000fe200078e00ff */
[----:B------:R-:W-:Y:S02]  /*0680*/  ISETP.GT.U32.AND P1, PT, R7, R0, PT ;  /* 0x000000000700720c */ /* 0x000fe40003f24070 */
[----:B------:R-:W-:Y:S02]  /*0690*/  LOP3.LUT R2, R2, 0xf00, RZ, 0xc0, !PT ;  /* 0x00000f0002027812 */ /* 0x000fe400078ec0ff */
[----:B------:R-:W-:-:S02]  /*06a0*/  LOP3.LUT R3, R3, 0x3000, RZ, 0xc0, !PT ;  /* 0x0000300003037812 */ /* 0x000fc400078ec0ff */
[----:B------:R-:W-:Y:S01]  /*06b0*/  LEA.HI R2, R9, R2, RZ, 0x1f ;  /* 0x0000000209027211 */ /* 0x000fe200078ff8ff */
[----:B------:R-:W-:Y:S01]  /*06c0*/  UIADD3 UR20, UR19, 0x18, URZ ;  /* 0x0000001813147890 */ /* 0x000fe2000fffe03f */
[----:B------:R-:W-:Y:S01]  /*06d0*/  SGXT R6, R6, 0x1 ;  /* 0x000000010606781a */ /* 0x000fe20000000200 */
[----:B------:R-:W-:Y:S01]  /*06e0*/  UIADD3 UR21, UR19, 0x38, URZ ;  /* 0x0000003813157890 */ /* 0x000fe2000fffe03f */
[----:B------:R-:W-:Y:S01]  /*06f0*/  LOP3.LUT R9, R4, 0x80, RZ, 0xc0, !PT ;  /* 0x0000008004097812 */ /* 0x000fe200078ec0ff */
[----:B------:R-:W-:Y:S01]  /*0700*/  IMAD.IADD R8, R2, 0x1, R3 ;  /* 0x0000000102087824 */ /* 0x000fe200078e0203 */
[----:B------:R-:W-:Y:S01]  /*0710*/  LOP3.LUT R2, R58, R11, RZ, 0x3c, !PT ;  /* 0x0000000b3a027212 */ /* 0x000fe200078e3cff */
[----:B------:R-:W-:Y:S01]  /*0720*/  @!P1 IMAD.IADD R0, R0, 0x1, -R7 ;  /* 0x0000000100009824 */ /* 0x000fe200078e0a07 */
[----:B------:R-:W2:Y:S01]  /*0730*/  F2I.FTZ.U32.TRUNC.NTZ R3, R5 ;  /* 0x0000000500037305 */ /* 0x000ea2000021f000 */
[----:B------:R-:W-:Y:S01]  /*0740*/  @!P1 VIADD R164, R164, 0x1 ;  /* 0x00000001a4a49836 */ /* 0x000fe20000000000 */
[----:B------:R-:W-:Y:S01]  /*0750*/  ISETP.GE.AND P2, PT, R2, RZ, PT ;  /* 0x000000ff0200720c */ /* 0x000fe20003f46270 */
[----:B------:R-:W-:Y:S01]  /*0760*/  UISETP.GE.AND UP1, UPT, UR20, UR9, UPT ;  /* 0x000000091400728c */ /* 0x000fe2000bf26270 */
[----:B------:R-:W-:Y:S01]  /*0770*/  ISETP.GE.U32.AND P0, PT, R0, R7, PT ;  /* 0x000000070000720c */ /* 0x000fe20003f06070 */
[----:B------:R-:W-:Y:S01]  /*0780*/  UIADD3 UR22, UR19, 0x58, URZ ;  /* 0x0000005813167890 */ /* 0x000fe2000fffe03f */
[--C-:B------:R-:W-:Y:S01]  /*0790*/  SHF.R.S32.HI R7, RZ, 0x5, R4.reuse ;  /* 0x00000005ff077819 */ /* 0x100fe20000011404 */
[----:B------:R-:W-:Y:S01]  /*07a0*/  USEL UR7, UR6, URZ, !UP1 ;  /* 0x0000003f06077287 */ /* 0x000fe2000c800000 */
[----:B------:R-:W-:Y:S01]  /*07b0*/  SHF.R.S32.HI R0, RZ, 0x4, R4 ;  /* 0x00000004ff007819 */ /* 0x000fe20000011404 */
[----:B------:R-:W-:Y:S01]  /*07c0*/  UISETP.GE.AND UP1, UPT, UR21, UR9, UPT ;  /* 0x000000091500728c */ /* 0x000fe2000bf26270 */
[----:B------:R-:W-:Y:S01]  /*07d0*/  SGXT R2, R7, 0x1 ;  /* 0x000000010702781a */ /* 0x000fe20000000200 */
[----:B------:R-:W-:Y:S01]  /*07e0*/  UIADD3 UR23, UR19, 0x78, URZ ;  /* 0x0000007813177890 */ /* 0x000fe2000fffe03f */
[----:B------:R-:W-:-:S02]  /*07f0*/  LOP3.LUT R7, R6, 0x90, RZ, 0xc0, !PT ;  /* 0x0000009006077812 */ /* 0x000fc400078ec0ff */
[----:B------:R-:W-:Y:S01]  /*0800*/  ISETP.NE.AND P1, PT, R11, RZ, PT ;  /* 0x000000ff0b00720c */ /* 0x000fe20003f25270 */
[--C-:B--2---:R-:W-:Y:S01]  /*0810*/  IMAD.MOV R12, RZ, RZ, -R3.reuse ;  /* 0x000000ffff0c7224 */ /* 0x104fe200078e0a03 */
[----:B------:R-:W-:Y:S01]  /*0820*/  LOP3.LUT R7, R7, 0x48, R2, 0xf8, !PT ;  /* 0x0000004807077812 */ /* 0x000fe200078ef802 */
[----:B------:R-:W-:Y:S01]  /*0830*/  @P0 VIADD R164, R164, 0x1 ;  /* 0x00000001a4a40836 */ /* 0x000fe20000000000 */
[----:B------:R-:W-:Y:S01]  /*0840*/  LOP3.LUT R5, R2, 0x90, RZ, 0xc0, !PT ;  /* 0x0000009002057812 */ /* 0x000fe200078ec0ff */
[----:B------:R-:W-:Y:S01]  /*0850*/  UISETP.GE.AND UP2, UPT, UR23, UR8, UPT ;  /* 0x000000081700728c */ /* 0x000fe2000bf46270 */
[----:B------:R-:W-:Y:S01]  /*0860*/  SGXT R0, R0, 0x1 ;  /* 0x000000010000781a */ /* 0x000fe20000000200 */
[----:B------:R-:W-:Y:S01]  /*0870*/  @!P2 IMAD.MOV R164, RZ, RZ, -R164 ;  /* 0x000000ffffa4a224 */ /* 0x000fe200078e0aa4 */
[----:B------:R-:W-:Y:S02]  /*0880*/  SGXT R2, R10, 0x1 ;  /* 0x000000010a02781a */ /* 0x000fe40000000200 */
[----:B------:R-:W-:Y:S01]  /*0890*/  LOP3.LUT R10, R5, 0x48, R0, 0xf8, !PT ;  /* 0x00000048050a7812 */ /* 0x000fe200078ef800 */
[----:B------:R-:W-:Y:S01]  /*08a0*/  IMAD.SHL.U32 R0, R4, 0x8, RZ ;  /* 0x0000000804007824 */ /* 0x000fe200078e00ff */
[----:B------:R-:W-:Y:S01]  /*08b0*/  LOP3.LUT R23, R7, 0x120, R2, 0xf8, !PT ;  /* 0x0000012007177812 */ /* 0x000fe200078ef802 */
[----:B------:R-:W-:Y:S01]  /*08c0*/  IMAD R7, R12, R33, RZ ;  /* 0x000000210c077224 */ /* 0x000fe200078e02ff */
[----:B------:R-:W-:Y:S01]  /*08d0*/  @!P1 LOP3.LUT R164, RZ, R11, RZ, 0x33, !PT ;  /* 0x0000000bffa49212 */ /* 0x000fe200078e33ff */
[----:B------:R-:W-:Y:S01]  /*08e0*/  IMAD.MOV.U32 R2, RZ, RZ, RZ ;  /* 0x000000ffff027224 */ /* 0x000fe200078e00ff */
[----:B------:R-:W-:Y:S01]  /*08f0*/  LOP3.LUT R180, R0, 0x38, RZ, 0xc0, !PT ;  /* 0x0000003800b47812 */ /* 0x000fe200078ec0ff */
[----:B------:R-:W-:Y:S01]  /*0900*/  IMAD R5, R9, 0x80, R8 ;  /* 0x0000008009057824 */ /* 0x000fe200078e0208 */
[C---:B------:R-:W-:Y:S01]  /*0910*/  LOP3.LUT R8, R4.reuse, 0x80, RZ, 0xc0, !PT ;  /* 0x0000008004087812 */ /* 0x040fe200078ec0ff */
[----:B------:R-:W-:Y:S01]  /*0920*/  IMAD.HI.U32 R2, R3, R7, R2 ;  /* 0x0000000703027227 */ /* 0x000fe200078e0002 */
[----:B------:R-:W-:-:S02]  /*0930*/  LOP3.LUT R3, R4, 0x8, RZ, 0xc0, !PT ;  /* 0x0000000804037812 */ /* 0x000fc400078ec0ff */
[----:B------:R-:W-:Y:S01]  /*0940*/  LOP3.LUT R7, R0, 0xf8, RZ, 0xc0, !PT ;  /* 0x000000f800077812 */ /* 0x000fe200078ec0ff */
[----:B------:R-:W-:Y:S02]  /*0950*/  IMAD.SHL.U32 R152, R8, 0x4, RZ ;  /* 0x0000000408987824 */ /* 0x000fe400078e00ff */
[C---:B------:R-:W-:Y:S02]  /*0960*/  IMAD.SHL.U32 R179, R3.reuse, 0x8, RZ ;  /* 0x0000000803b37824 */ /* 0x040fe400078e00ff */
[----:B------:R-:W-:Y:S01]  /*0970*/  IMAD R25, R3, 0x400, R180 ;  /* 0x0000040003197824 */ /* 0x000fe200078e02b4 */
[----:B------:R-:W-:Y:S01]  /*0980*/  LOP3.LUT R9, R10, R152, RZ, 0xfc, !PT ;  /* 0x000000980a097212 */ /* 0x000fe200078efcff */
[----:B------:R-:W-:Y:S01]  /*0990*/  IMAD R35, R164, 0x100, R7 ;  /* 0x00000100a4237824 */ /* 0x000fe200078e0207 */
[----:B------:R-:W-:Y:S01]  /*09a0*/  LOP3.LUT R7, R179, 0x38, R0, 0xf8, !PT ;  /* 0x00000038b3077812 */ /* 0x000fe200078ef800 */
[C---:B------:R-:W-:Y:S01]  /*09b0*/  VIADD R153, R25.reuse, 0x400 ;  /* 0x0000040019997836 */ /* 0x040fe20000000000 */
[----:B------:R-:W-:Y:S01]  /*09c0*/  LOP3.LUT R3, R10, R25, RZ, 0x3c, !PT ;  /* 0x000000190a037212 */ /* 0x000fe200078e3cff */
[C---:B------:R-:W-:Y:S01]  /*09d0*/  VIADD R155, R25.reuse, 0xc00 ;  /* 0x00000c00199b7836 */ /* 0x040fe20000000000 */
[----:B------:R-:W-:Y:S01]  /*09e0*/  IABS R178, R35 ;  /* 0x0000002300b27213 */ /* 0x000fe20000000000 */
[C---:B------:R-:W-:Y:S01]  /*09f0*/  VIADD R157, R25.reuse, 0x1400 ;  /* 0x00001400199d7836 */ /* 0x040fe20000000000 */
[----:B------:R-:W-:Y:S01]  /*0a00*/  SHF.R.U32.HI R0, RZ, 0x5, R4 ;  /* 0x00000005ff007819 */ /* 0x000fe20000011604 */
[----:B------:R-:W-:Y:S01]  /*0a10*/  VIADD R159, R25, 0x1c00 ;  /* 0x00001c00199f7836 */ /* 0x000fe20000000000 */
[--C-:B------:R-:W-:Y:S01]  /*0a20*/  LOP3.LUT R3, R3, 0x120, R6.reuse, 0x78, !PT ;  /* 0x0000012003037812 */ /* 0x100fe200078e7806 */
[----:B------:R-:W-:Y:S01]  /*0a30*/  IMAD.HI.U32 R2, R2, R178, RZ ;  /* 0x000000b202027227 */ /* 0x000fe200078e00ff */
[----:B------:R-:W-:-:S02]  /*0a40*/  LOP3.LUT R24, R9, 0x120, R6, 0xf8, !PT ;  /* 0x0000012009187812 */ /* 0x000fc400078ef806 */
[----:B------:R-:W-:Y:S01]  /*0a50*/  SGXT.U32 R6, R0, 0x3 ;  /* 0x000000030006781a */ /* 0x000fe20000000000 */
[----:B------:R-:W-:Y:S01]  /*0a60*/  IMAD.MOV R2, RZ, RZ, -R2 ;  /* 0x000000ffff027224 */ /* 0x000fe200078e0a02 */
[----:B------:R-:W-:Y:S02]  /*0a70*/  LOP3.LUT R0, R4, 0x10, RZ, 0xc0, !PT ;  /* 0x0000001004007812 */ /* 0x000fe400078ec0ff */
[----:B------:R-:W-:Y:S01]  /*0a80*/  LOP3.LUT R152, R3, R152, RZ, 0xfc, !PT ;  /* 0x0000009803987212 */ /* 0x000fe200078efcff */
[----:B------:R-:W-:Y:S01]  /*0a90*/  IMAD R178, R33, R2, R178 ;  /* 0x0000000221b27224 */ /* 0x000fe200078e02b2 */
[----:B------:R-:W-:Y:S01]  /*0aa0*/  ISETP.GE.AND P0, PT, R7, UR9, PT ;  /* 0x0000000907007c0c */ /* 0x000fe2000bf06270 */
[----:B------:R-:W-:Y:S01]  /*0ab0*/  IMAD R0, R0, 0x400, R25 ;  /* 0x0000040000007824 */ /* 0x000fe200078e0219 */
[C---:B------:R-:W-:Y:S01]  /*0ac0*/  LOP3.LUT R186, R6.reuse, 0x8, RZ, 0xfc, !PT ;  /* 0x0000000806ba7812 */ /* 0x040fe200078efcff */
[----:B------:R-:W-:Y:S01]  /*0ad0*/  IMAD R167, R6, R183, R43 ;  /* 0x000000b706a77224 */ /* 0x000fe200078e022b */
[----:B------:R-:W-:Y:S01]  /*0ae0*/  SEL R8, R37, RZ, !P0 ;  /* 0x000000ff25087207 */ /* 0x000fe20004000000 */
[----:B------:R-:W-:Y:S01]  /*0af0*/  VIADD R2, R0, 0x400 ;  /* 0x0000040000027836 */ /* 0x000fe20000000000 */
[----:B------:R-:W-:Y:S01]  /*0b00*/  LOP3.LUT R188, R6, 0x10, RZ, 0xfc, !PT ;  /* 0x0000001006bc7812 */ /* 0x000fe200078efcff */
[----:B------:R-:W-:Y:S01]  /*0b10*/  VIADD R16, R0, 0xc00 ;  /* 0x00000c0000107836 */ /* 0x000fe20000000000 */
[----:B------:R-:W-:Y:S01]  /*0b20*/  ISETP.GE.AND P0, PT, R6, UR9, PT ;  /* 0x0000000906007c0c */ /* 0x000fe2000bf06270 */
[C---:B------:R-:W-:Y:S01]  /*0b30*/  VIADD R22, R0.reuse, 0x1200 ;  /* 0x0000120000167836 */ /* 0x040fe20000000000 */
[----:B------:R-:W-:Y:S01]  /*0b40*/  LOP3.LUT R9, R23, R2, RZ, 0x3c, !PT ;  /* 0x0000000217097212 */ /* 0x000fe200078e3cff */
[----:B------:R-:W-:Y:S01]  /*0b50*/  VIADD R10, R0, 0x600 ;  /* 0x00000600000a7836 */ /* 0x000fe20000000000 */
[----:B------:R-:W2:Y:S01]  /*0b60*/  LDC.64 R2, c[0x0][0x210] ;  /* 0x00008400ff027b82 */ /* 0x000ea20000000a00 */
[----:B------:R-:W-:Y:S01]  /*0b70*/  ISETP.GE.AND P1, PT, R186, UR9, PT ;  /* 0x00000009ba007c0c */ /* 0x000fe2000bf26270 */
[----:B------:R-:W-:Y:S01]  /*0b80*/  VIADD R12, R0, 0x800 ;  /* 0x00000800000c7836 */ /* 0x000fe20000000000 */
[----:B------:R-:W-:Y:S01]  /*0b90*/  ISETP.GE.AND P2, PT, R188, UR9, PT ;  /* 0x00000009bc007c0c */ /* 0x000fe2000bf46270 */
[C---:B------:R-:W-:Y:S01]  /*0ba0*/  VIADD R14, R0.reuse, 0xa00 ;  /* 0x00000a00000e7836 */ /* 0x040fe20000000000 */
[C---:B------:R-:W-:Y:S01]  /*0bb0*/  SEL R27, R37.reuse, RZ, !P0 ;  /* 0x000000ff251b7207 */ /* 0x040fe20004000000 */
[C---:B------:R-:W-:Y:S01]  /*0bc0*/  VIADD R18, R0.reuse, 0xe00 ;  /* 0x00000e0000127836 */ /* 0x040fe20000000000 */
[C---:B------:R-:W-:Y:S01]  /*0bd0*/  SEL R29, R37.reuse, RZ, !P1 ;  /* 0x000000ff251d7207 */ /* 0x040fe20004800000 */
[----:B------:R-:W-:Y:S01]  /*0be0*/  VIADD R20, R0, 0x1000 ;  /* 0x0000100000147836 */ /* 0x000fe20000000000 */
[----:B------:R-:W-:Y:S01]  /*0bf0*/  ISETP.NE.U32.AND P4, PT, R8, RZ, PT ;  /* 0x000000ff0800720c */ /* 0x000fe20003f85070 */
[C---:B------:R-:W-:Y:S01]  /*0c00*/  VIADD R8, R0.reuse, 0x200 ;  /* 0x0000020000087836 */ /* 0x040fe20000000000 */
[----:B------:R-:W-:Y:S01]  /*0c10*/  SEL R31, R37, RZ, !P2 ;  /* 0x000000ff251f7207 */ /* 0x000fe20005000000 */
[----:B------:R-:W-:Y:S01]  /*0c20*/  VIADD R26, R0, 0x1400 ;  /* 0x00001400001a7836 */ /* 0x000fe20000000000 */
[----:B------:R-:W-:Y:S01]  /*0c30*/  ISETP.NE.U32.AND P5, PT, R27, RZ, PT ;  /* 0x000000ff1b00720c */ /* 0x000fe20003fa5070 */
[----:B------:R-:W-:Y:S01]  /*0c40*/  VIADD R27, R25, 0x800 ;  /* 0x00000800191b7836 */ /* 0x000fe20000000000 */
[----:B------:R-:W-:Y:S01]  /*0c50*/  ISETP.NE.U32.AND P6, PT, R29, RZ, PT ;  /* 0x000000ff1d00720c */ /* 0x000fe20003fc5070 */
[----:B------:R-:W-:Y:S01]  /*0c60*/  VIADD R29, R25, 0x1000 ;  /* 0x00001000191d7836 */ /* 0x000fe20000000000 */
[----:B------:R-:W-:Y:S01]  /*0c70*/  ISETP.NE.U32.AND P0, PT, R31, RZ, PT ;  /* 0x000000ff1f00720c */ /* 0x000fe20003f05070 */
[----:B------:R-:W-:Y:S01]  /*0c80*/  VIADD R31, R25, 0x1800 ;  /* 0x00001800191f7836 */ /* 0x000fe20000000000 */
[----:B------:R-:W-:Y:S01]  /*0c90*/  LOP3.LUT R153, R24, R153, RZ, 0x3c, !PT ;  /* 0x0000009918997212 */ /* 0x000fe200078e3cff */
[----:B------:R-:W-:Y:S01]  /*0ca0*/  VIADD R28, R0, 0x1600 ;  /* 0x00001600001c7836 */ /* 0x000fe20000000000 */
[----:B------:R-:W-:Y:S01]  /*0cb0*/  LOP3.LUT R154, R24, R27, RZ, 0x3c, !PT ;  /* 0x0000001b189a7212 */ /* 0x000fe200078e3cff */
[----:B------:R-:W-:Y:S01]  /*0cc0*/  VIADD R30, R0, 0x1800 ;  /* 0x00001800001e7836 */ /* 0x000fe20000000000 */
[C---:B------:R-:W-:Y:S01]  /*0cd0*/  LOP3.LUT R155, R24.reuse, R155, RZ, 0x3c, !PT ;  /* 0x0000009b189b7212 */ /* 0x040fe200078e3cff */
[----:B--2---:R-:W-:Y:S01]  /*0ce0*/  IMAD.WIDE.U32 R46, R7, 0x2, R2 ;  /* 0x00000002072e7825 */ /* 0x004fe200078e0002 */
[----:B------:R-:W-:-:S02]  /*0cf0*/  LOP3.LUT R156, R24, R29, RZ, 0x3c, !PT ;  /* 0x0000001d189c7212 */ /* 0x000fc400078e3cff */
[----:B------:R-:W-:Y:S01]  /*0d00*/  LEA R91, R152, UR5, 0x1 ;  /* 0x00000005985b7c11 */ /* 0x000fe2000f8e08ff */
[----:B------:R-:W-:Y:S01]  /*0d10*/  VIADD R32, R0, 0x1a00 ;  /* 0x00001a0000207836 */ /* 0x000fe20000000000 */
[----:B------:R-:W-:Y:S01]  /*0d20*/  LOP3.LUT R157, R24, R157, RZ, 0x3c, !PT ;  /* 0x0000009d189d7212 */ /* 0x000fe200078e3cff */
[----:B------:R-:W-:Y:S01]  /*0d30*/  VIADD R34, R0, 0x1c00 ;  /* 0x00001c0000227836 */ /* 0x000fe20000000000 */
[----:B------:R-:W-:Y:S01]  /*0d40*/  LEA R93, R153, UR5, 0x1 ;  /* 0x00000005995d7c11 */ /* 0x000fe2000f8e08ff */
[----:B------:R-:W-:Y:S01]  /*0d50*/  @!PT LDS RZ, [RZ] ;  /* 0x00000000fffff984 */ /* 0x000fe20000000800 */
[----:B------:R-:W-:Y:S01]  /*0d60*/  @!PT LDS RZ, [RZ] ;  /* 0x00000000fffff984 */ /* 0x000fe20000000800 */
[----:B------:R-:W-:Y:S01]  /*0d70*/  @!PT LDS RZ, [RZ] ;  /* 0x00000000fffff984 */ /* 0x000fe20000000800 */
[----:B------:R-:W-:Y:S01]  /*0d80*/  LDGSTS.E.BYPASS.128 [R91+0x30000], desc[UR16][R46.64], P4 ;  /* 0x300000002e5b7fae */ /* 0x000fe2000a101c50 */
[----:B------:R-:W-:Y:S01]  /*0d90*/  LOP3.LUT R158, R24, R31, RZ, 0x3c, !PT ;  /* 0x0000001f189e7212 */ /* 0x000fe200078e3cff */
[----:B------:R-:W-:Y:S01]  /*0da0*/  VIADD R36, R0, 0x1e00 ;  /* 0x00001e0000247836 */ /* 0x000fe20000000000 */
[----:B------:R-:W-:Y:S01]  /*0db0*/  LEA R95, R154, UR5, 0x1 ;  /* 0x000000059a5f7c11 */ /* 0x000fe2000f8e08ff */
[----:B------:R-:W-:Y:S01]  /*0dc0*/  LDGSTS.E.BYPASS.128 [R93+0x30000], desc[UR16][R46.64], P4 ;  /* 0x300000002e5d7fae */ /* 0x000fe2000a101c50 */
[----:B------:R-:W-:-:S02]  /*0dd0*/  ISETP.GT.U32.AND P1, PT, R33, R178, PT ;  /* 0x000000b22100720c */ /* 0x000fc40003f24070 */
[----:B------:R-:W-:Y:S01]  /*0de0*/  LOP3.LUT R159, R24, R159, RZ, 0x3c, !PT ;  /* 0x0000009f189f7212 */ /* 0x000fe200078e3cff */
[----:B------:R-:W-:Y:S01]  /*0df0*/  LDGSTS.E.BYPASS.128 [R95+0x30000], desc[UR16][R46.64], P4 ;  /* 0x300000002e5f7fae */ /* 0x000fe2000a101c50 */
[----:B------:R-:W-:Y:S02]  /*0e00*/  LEA R97, R155, UR5, 0x1 ;  /* 0x000000059b617c11 */ /* 0x000fe4000f8e08ff */
[----:B------:R-:W-:Y:S02]  /*0e10*/  LEA R99, R156, UR5, 0x1 ;  /* 0x000000059c637c11 */ /* 0x000fe4000f8e08ff */
[----:B------:R-:W-:Y:S01]  /*0e20*/  LEA R101, R157, UR5, 0x1 ;  /* 0x000000059d657c11 */ /* 0x000fe2000f8e08ff */
[----:B------:R-:W-:Y:S01]  /*0e30*/  LDGSTS.E.BYPASS.128 [R97+0x30000], desc[UR16][R46.64], P4 ;  /* 0x300000002e617fae */ /* 0x000fe2000a101c50 */
[----:B------:R-:W-:Y:S02]  /*0e40*/  LEA R103, R158, UR5, 0x1 ;  /* 0x000000059e677c11 */ /* 0x000fe4000f8e08ff */
[----:B------:R-:W-:Y:S01]  /*0e50*/  LEA R105, R159, UR5, 0x1 ;  /* 0x000000059f697c11 */ /* 0x000fe2000f8e08ff */
[----:B------:R-:W-:Y:S01]  /*0e60*/  LDGSTS.E.BYPASS.128 [R99+0x30000], desc[UR16][R46.64], P4 ;  /* 0x300000002e637fae */ /* 0x000fe2000a101c50 */
[----:B------:R-:W-:Y:S01]  /*0e70*/  LOP3.LUT R189, R6, 0x20, RZ, 0xfc, !PT ;  /* 0x0000002006bd7812 */ /* 0x000fe200078efcff */
[----:B------:R-:W-:Y:S01]  /*0e80*/  @!P1 IMAD.IADD R178, R178, 0x1, -R33 ;  /* 0x00000001b2b29824 */ /* 0x000fe200078e0a21 */
[----:B------:R-:W-:Y:S01]  /*0e90*/  LOP3.LUT R190, R6, 0x28, RZ, 0xfc, !PT ;  /* 0x0000002806be7812 */ /* 0x000fe200078efcff */
[----:B------:R-:W-:Y:S01]  /*0ea0*/  LDGSTS.E.BYPASS.128 [R101+0x30000], desc[UR16][R46.64], P4 ;  /* 0x300000002e657fae */ /* 0x000fe2000a101c50 */
[----:B------:R-:W-:-:S02]  /*0eb0*/  ISETP.GE.AND P3, PT, R189, UR9, PT ;  /* 0x00000009bd007c0c */ /* 0x000fc4000bf66270 */
[C---:B------:R-:W-:Y:S01]  /*0ec0*/  LOP3.LUT R13, R23.reuse, R16, RZ, 0x3c, !PT ;  /* 0x00000010170d7212 */ /* 0x040fe200078e3cff */
[----:B------:R-:W-:Y:S01]  /*0ed0*/  LDGSTS.E.BYPASS.128 [R103+0x30000], desc[UR16][R46.64], P4 ;  /* 0x300000002e677fae */ /* 0x000fe2000a101c50 */
[----:B------:R-:W-:Y:S02]  /*0ee0*/  LOP3.LUT R191, R6, 0x30, RZ, 0xfc, !PT ;  /* 0x0000003006bf7812 */ /* 0x000fe400078efcff */
[C---:B------:R-:W-:Y:S01]  /*0ef0*/  LOP3.LUT R16, R23.reuse, R22, RZ, 0x3c, !PT ;  /* 0x0000001617107212 */ /* 0x040fe200078e3cff */
[----:B------:R-:W-:Y:S01]  /*0f00*/  LDGSTS.E.BYPASS.128 [R105+0x30000], desc[UR16][R46.64], P4 ;  /* 0x300000002e697fae */ /* 0x000fe2000a101c50 */
[----:B------:R-:W-:Y:S02]  /*0f10*/  ISETP.GE.AND P4, PT, R190, UR9, PT ;  /* 0x00000009be007c0c */ /* 0x000fe4000bf86270 */
[----:B------:R-:W-:Y:S01]  /*0f20*/  LOP3.LUT R192, R6, 0x40, RZ, 0xfc, !PT ;  /* 0x0000004006c07812 */ /* 0x000fe200078efcff */
[----:B------:R-:W0:Y:S01]  /*0f30*/  LDGDEPBAR ;  /* 0x00000000000079af */ /* 0x000e220000000000 */
[----:B------:R-:W-:-:S02]  /*0f40*/  LOP3.LUT R22, R23, R0, RZ, 0x3c, !PT ;  /* 0x0000000017167212 */ /* 0x000fc400078e3cff */
[----:B------:R-:W-:Y:S02]  /*0f50*/  SEL R0, R37, RZ, !P3 ;  /* 0x000000ff25007207 */ /* 0x000fe40005800000 */
[----:B------:R-:W-:Y:S02]  /*0f60*/  ISETP.GE.AND P3, PT, R191, UR9, PT ;  /* 0x00000009bf007c0c */ /* 0x000fe4000bf66270 */
[----:B------:R-:W-:Y:S02]  /*0f70*/  SEL R24, R37, RZ, !P4 ;  /* 0x000000ff25187207 */ /* 0x000fe40006000000 */
[----:B------:R-:W-:Y:S02]  /*0f80*/  LOP3.LUT R193, R6, 0x48, RZ, 0xfc, !PT ;  /* 0x0000004806c17812 */ /* 0x000fe400078efcff */
[----:B------:R-:W-:Y:S02]  /*0f90*/  ISETP.GE.AND P4, PT, R192, UR9, PT ;  /* 0x00000009c0007c0c */ /* 0x000fe4000bf86270 */
[----:B------:R-:W-:-:S02]  /*0fa0*/  LOP3.LUT R194, R6, 0x50, RZ, 0xfc, !PT ;  /* 0x0000005006c27812 */ /* 0x000fc400078efcff */
[----:B------:R-:W-:Y:S02]  /*0fb0*/  LOP3.LUT R17, R23, R26, RZ, 0x3c, !PT ;  /* 0x0000001a17117212 */ /* 0x000fe400078e3cff */
[----:B------:R-:W-:Y:S02]  /*0fc0*/  ISETP.GT.U32.AND P2, PT, R33, R178, PT ;  /* 0x000000b22100720c */ /* 0x000fe40003f44070 */
[----:B------:R-:W-:Y:S02]  /*0fd0*/  SEL R25, R37, RZ, !P3 ;  /* 0x000000ff25197207 */ /* 0x000fe40005800000 */
[----:B------:R-:W-:Y:S02]  /*0fe0*/  ISETP.GE.AND P3, PT, R193, UR9, PT ;  /* 0x00000009c1007c0c */ /* 0x000fe4000bf66270 */
[----:B------:R-:W-:Y:S02]  /*0ff0*/  SEL R26, R37, RZ, !P4 ;  /* 0x000000ff251a7207 */ /* 0x000fe40006000000 */
[----:B------:R-:W-:-:S02]  /*1000*/  LOP3.LUT R160, R6, 0x60, RZ, 0xfc, !PT ;  /* 0x0000006006a07812 */ /* 0x000fc400078efcff */
[----:B------:R-:W-:Y:S02]  /*1010*/  ISETP.GE.AND P4, PT, R194, UR9, PT ;  /* 0x00000009c2007c0c */ /* 0x000fe4000bf86270 */
[----:B------:R-:W-:Y:S01]  /*1020*/  LOP3.LUT R161, R6, 0x68, RZ, 0xfc, !PT ;  /* 0x0000006806a17812 */ /* 0x000fe200078efcff */
[----:B------:R-:W-:Y:S01]  /*1030*/  @!P2 IMAD.IADD R178, R178, 0x1, -R33 ;  /* 0x00000001b2b2a824 */ /* 0x000fe200078e0a21 */
[----:B------:R-:W-:Y:S02]  /*1040*/  LOP3.LUT R19, R23, R30, RZ, 0x3c, !PT ;  /* 0x0000001e17137212 */ /* 0x000fe400078e3cff */
[----:B------:R-:W-:Y:S02]  /*1050*/  SEL R29, R37, RZ, !P3 ;  /* 0x000000ff251d7207 */ /* 0x000fe40005800000 */
[----:B------:R-:W-:Y:S02]  /*1060*/  ISETP.GE.AND P1, PT, R35, RZ, PT ;  /* 0x000000ff2300720c */ /* 0x000fe40003f26270 */
[----:B------:R-:W-:-:S02]  /*1070*/  ISETP.GE.AND P3, PT, R160, UR9, PT ;  /* 0x00000009a0007c0c */ /* 0x000fc4000bf66270 */
[----:B------:R-:W-:Y:S02]  /*1080*/  SEL R30, R37, RZ, !P4 ;  /* 0x000000ff251e7207 */ /* 0x000fe40006000000 */
[----:B------:R-:W-:Y:S02]  /*1090*/  LOP3.LUT R162, R6, 0x70, RZ, 0xfc, !PT ;  /* 0x0000007006a27812 */ /* 0x000fe400078efcff */
[----:B------:R-:W-:Y:S02]  /*10a0*/  ISETP.GE.AND P4, PT, R161, UR9, PT ;  /* 0x00000009a1007c0c */ /* 0x000fe4000bf86270 */
[C---:B------:R-:W-:Y:S02]  /*10b0*/  LOP3.LUT R15, R23.reuse, R20, RZ, 0x3c, !PT ;  /* 0x00000014170f7212 */ /* 0x040fe400078e3cff */
[----:B------:R-:W-:Y:S01]  /*10c0*/  LOP3.LUT R20, R23, R32, RZ, 0x3c, !PT ;  /* 0x0000002017147212 */ /* 0x000fe200078e3cff */
[----:B------:R-:W-:Y:S01]  /*10d0*/  @!P1 IMAD.MOV R178, RZ, RZ, -R178 ;  /* 0x000000ffffb29224 */ /* 0x000fe200078e0ab2 */
[----:B------:R-:W-:-:S02]  /*10e0*/  SEL R31, R37, RZ, !P3 ;  /* 0x000000ff251f7207 */ /* 0x000fc40005800000 */
[----:B------:R-:W-:Y:S02]  /*10f0*/  ISETP.GE.AND P3, PT, R162, UR9, PT ;  /* 0x00000009a2007c0c */ /* 0x000fe4000bf66270 */
[----:B------:R-:W-:Y:S02]  /*1100*/  SEL R32, R37, RZ, !P4 ;  /* 0x000000ff25207207 */ /* 0x000fe40006000000 */
[----:B------:R-:W-:Y:S02]  /*1110*/  LOP3.LUT R11, R23, R12, RZ, 0x3c, !PT ;  /* 0x0000000c170b7212 */ /* 0x000fe400078e3cff */
[----:B------:R-:W-:Y:S02]  /*1120*/  ISETP.GE.AND P4, PT, R7, UR8, PT ;  /* 0x0000000807007c0c */ /* 0x000fe4000bf86270 */
[C---:B------:R-:W-:Y:S02]  /*1130*/  LOP3.LUT R12, R23.reuse, R14, RZ, 0x3c, !PT ;  /* 0x0000000e170c7212 */ /* 0x040fe400078e3cff */
[----:B------:R-:W-:-:S02]  /*1140*/  LOP3.LUT R14, R23, R18, RZ, 0x3c, !PT ;  /* 0x00000012170e7212 */ /* 0x000fc400078e3cff */
[----:B------:R-:W-:Y:S02]  /*1150*/  ISETP.NE.AND P2, PT, RZ, UR18, PT ;  /* 0x00000012ff007c0c */ /* 0x000fe4000bf45270 */
[----:B------:R-:W-:Y:S02]  /*1160*/  LOP3.LUT R18, R23, R28, RZ, 0x3c, !PT ;  /* 0x0000001c17127212 */ /* 0x000fe400078e3cff */
[----:B------:R-:W-:Y:S02]  /*1170*/  SEL R27, R37, RZ, !P3 ;  /* 0x000000ff251b7207 */ /* 0x000fe40005800000 */
[----:B------:R-:W-:Y:S02]  /*1180*/  PLOP3.LUT P3, PT, PT, PT, UP0, 0x80, 0x0 ;  /* 0x000000000000781c */ /* 0x000fe40003f6f008 */
[----:B------:R-:W-:Y:S02]  /*1190*/  SEL R28, RZ, 0x10, P4 ;  /* 0x00000010ff1c7807 */ /* 0x000fe40002000000 */
[----:B------:R-:W-:-:S02]  /*11a0*/  ISETP.GE.AND P4, PT, R6, UR8, PT ;  /* 0x0000000806007c0c */ /* 0x000fc4000bf86270 */
[----:B------:R-:W-:Y:S02]  /*11b0*/  ISETP.NE.U32.AND P1, PT, R0, RZ, PT ;  /* 0x000000ff0000720c */ /* 0x000fe40003f25070 */
[----:B------:R-:W-:Y:S02]  /*11c0*/  SEL R42, R28, RZ, P3 ;  /* 0x000000ff1c2a7207 */ /* 0x000fe40001800000 */
[----:B------:R-:W-:Y:S02]  /*11d0*/  PLOP3.LUT P3, PT, PT, PT, UP0, 0x80, 0x0 ;  /* 0x000000000000781c */ /* 0x000fe40003f6f008 */
[----:B------:R-:W-:Y:S02]  /*11e0*/  SEL R0, RZ, 0x10, P4 ;  /* 0x00000010ff007807 */ /* 0x000fe40002000000 */
[----:B------:R-:W-:Y:S02]  /*11f0*/  ISETP.GE.AND P4, PT, R186, UR8, PT ;  /* 0x00000008ba007c0c */ /* 0x000fe4000bf86270 */
[----:B------:R-:W-:-:S02]  /*1200*/  LOP3.LUT R8, R23, R8, RZ, 0x3c, !PT ;  /* 0x0000000817087212 */ /* 0x000fc400078e3cff */
[C---:B------:R-:W-:Y:S02]  /*1210*/  LOP3.LUT R10, R23.reuse, R10, RZ, 0x3c, !PT ;  /* 0x0000000a170a7212 */ /* 0x040fe400078e3cff */
[C---:B------:R-:W-:Y:S02]  /*1220*/  LOP3.LUT R21, R23.reuse, R34, RZ, 0x3c, !PT ;  /* 0x0000002217157212 */ /* 0x040fe400078e3cff */
[----:B------:R-:W-:Y:S02]  /*1230*/  LOP3.LUT R23, R23, R36, RZ, 0x3c, !PT ;  /* 0x0000002417177212 */ /* 0x000fe400078e3cff */
[----:B------:R-:W-:Y:S02]  /*1240*/  SEL R36, R0, RZ, P3 ;  /* 0x000000ff00247207 */ /* 0x000fe40001800000 */
[----:B------:R-:W-:Y:S02]  /*1250*/  PLOP3.LUT P3, PT, PT, PT, UP0, 0x80, 0x0 ;  /* 0x000000000000781c */ /* 0x000fe40003f6f008 */
[----:B------:R-:W-:-:S02]  /*1260*/  SEL R0, RZ, 0x10, P4 ;  /* 0x00000010ff007807 */ /* 0x000fc40002000000 */
[----:B------:R-:W-:Y:S02]  /*1270*/  @!P2 LOP3.LUT R178, RZ, UR18, RZ, 0x33, !PT ;  /* 0x00000012ffb2ac12 */ /* 0x000fe4000f8e33ff */
[----:B------:R-:W-:Y:S02]  /*1280*/  ISETP.GE.AND P4, PT, R188, UR8, PT ;  /* 0x00000008bc007c0c */ /* 0x000fe4000bf86270 */
[----:B------:R-:W-:Y:S01]  /*1290*/  SEL R37, R0, RZ, P3 ;  /* 0x000000ff00257207 */ /* 0x000fe20001800000 */
[--C-:B------:R-:W-:Y:S01]  /*12a0*/  IMAD R166, R6, R183, R178.reuse ;  /* 0x000000b706a67224 */ /* 0x100fe200078e02b2 */
[----:B------:R-:W-:Y:S01]  /*12b0*/  SEL R0, RZ, 0x10, P4 ;  /* 0x00000010ff007807 */ /* 0x000fe20002000000 */
[----:B------:R-:W-:Y:S01]  /*12c0*/  IMAD R169, R183, UR20, R178 ;  /* 0x00000014b7a97c24 */ /* 0x000fe2000f8e02b2 */
[----:B------:R-:W-:Y:S01]  /*12d0*/  PLOP3.LUT P4, PT, PT, PT, UP0, 0x80, 0x0 ;  /* 0x000000000000781c */ /* 0x000fe20003f8f008 */
[----:B-----5:R-:W-:Y:S01]  /*12e0*/  IMAD.WIDE R56, R166, 0x2, R40 ;  /* 0x00000002a6387825 */ /* 0x020fe200078e0228 */
[----:B------:R-:W-:-:S02]  /*12f0*/  LEA R59, R22, UR5, 0x1 ;  /* 0x00000005163b7c11 */ /* 0x000fc4000f8e08ff */
[----:B------:R-:W-:Y:S01]  /*1300*/  SEL R60, R0, RZ, P4 ;  /* 0x000000ff003c7207 */ /* 0x000fe20002000000 */
[--C-:B------:R-:W-:Y:S01]  /*1310*/  IMAD.IADD R0, R43, 0x1, R167.reuse ;  /* 0x000000012b007824 */ /* 0x100fe200078e02a7 */
[----:B------:R-:W-:Y:S01]  /*1320*/  LEA R61, R8, UR5, 0x1 ;  /* 0x00000005083d7c11 */ /* 0x000fe2000f8e08ff */
[----:B------:R2:W-:Y:S01]  /*1330*/  LDGSTS.E.BYPASS.128 [R59], desc[UR16][R56.64], P5 ;  /* 0x00000000383b7fae */ /* 0x0005e2000a901c50 */
[----:B------:R-:W-:Y:S01]  /*1340*/  ISETP.NE.U32.AND P5, PT, RZ, UR7, PT ;  /* 0x00000007ff007c0c */ /* 0x000fe2000bfa5070 */
[--C-:B------:R-:W-:Y:S01]  /*1350*/  IMAD.IADD R168, R178, 0x1, R0.reuse ;  /* 0x00000001b2a87824 */ /* 0x100fe200078e0200 */
[----:B------:R-:W-:Y:S01]  /*1360*/  ISETP.NE.U32.AND P2, PT, R24, RZ, PT ;  /* 0x000000ff1800720c */ /* 0x000fe20003f45070 */
[----:B------:R-:W-:Y:S01]  /*1370*/  IMAD R0, R183, 0x10, R0 ;  /* 0x00000010b7007824 */ /* 0x000fe200078e0200 */
[----:B------:R-:W-:Y:S01]  /*1380*/  LEA R63, R9, UR5, 0x1 ;  /* 0x00000005093f7c11 */ /* 0x000fe2000f8e08ff */
[----:B------:R-:W-:Y:S01]  /*1390*/  IMAD.IADD R167, R178, 0x1, R167 ;  /* 0x00000001b2a77824 */ /* 0x000fe200078e02a7 */
[----:B------:R-:W-:Y:S01]  /*13a0*/  ISETP.NE.U32.AND P3, PT, R25, RZ, PT ;  /* 0x000000ff1900720c */ /* 0x000fe20003f65070 */
[--C-:B------:R-:W-:Y:S01]  /*13b0*/  IMAD.IADD R171, R43, 0x1, R0.reuse ;  /* 0x000000012bab7824 */ /* 0x100fe200078e0200 */
[----:B------:R-:W-:Y:S01]  /*13c0*/  LEA R65, R10, UR5, 0x1 ;  /* 0x000000050a417c11 */ /* 0x000fe2000f8e08ff */
[----:B------:R-:W-:Y:S01]  /*13d0*/  IMAD.IADD R170, R178, 0x1, R0 ;  /* 0x00000001b2aa7824 */ /* 0x000fe200078e0200 */
[----:B------:R-:W-:Y:S01]  /*13e0*/  LEA R67, R11, UR5, 0x1 ;  /* 0x000000050b437c11 */ /* 0x000fe2000f8e08ff */
[--C-:B------:R-:W-:Y:S01]  /*13f0*/  IMAD.WIDE R52, R167, 0x2, R40.reuse ;  /* 0x00000002a7347825 */ /* 0x100fe200078e0228 */
[----:B------:R-:W-:Y:S01]  /*1400*/  LEA R69, R12, UR5, 0x1 ;  /* 0x000000050c457c11 */ /* 0x000fe2000f8e08ff */
[----:B------:R-:W-:Y:S01]  /*1410*/  USEL UR7, UR6, URZ, !UP1 ;  /* 0x0000003f06077287 */ /* 0x000fe2000c800000 */
[----:B------:R-:W-:Y:S01]  /*1420*/  LEA R71, R13, UR5, 0x1 ;  /* 0x000000050d477c11 */ /* 0x000fe2000f8e08ff */
[--C-:B------:R-:W-:Y:S01]  /*1430*/  IMAD.WIDE R50, R168, 0x2, R40.reuse ;  /* 0x00000002a8327825 */ /* 0x100fe200078e0228 */
[----:B------:R3:W-:Y:S01]  /*1440*/  LDGSTS.E.BYPASS.128 [R61], desc[UR16][R52.64], P6 ;  /* 0x00000000343d7fae */ /* 0x0007e2000b101c50 */
[----:B------:R-:W-:Y:S01]  /*1450*/  ISETP.NE.U32.AND P4, PT, R26, RZ, PT ;  /* 0x000000ff1a00720c */ /* 0x000fe20003f85070 */
[----:B------:R-:W-:Y:S01]  /*1460*/  UISETP.GE.AND UP1, UPT, UR22, UR9, UPT ;  /* 0x000000091600728c */ /* 0x000fe2000bf26270 */
[----:B------:R-:W-:Y:S01]  /*1470*/  IMAD.WIDE R48, R169, 0x2, R40 ;  /* 0x00000002a9307825 */ /* 0x000fe200078e0228 */
[----:B------:R4:W-:Y:S01]  /*1480*/  LDGSTS.E.BYPASS.128 [R63], desc[UR16][R50.64], P0 ;  /* 0x00000000323f7fae */ /* 0x0009e20008101c50 */
[----:B------:R-:W-:-:S02]  /*1490*/  ISETP.NE.U32.AND P6, PT, R29, RZ, PT ;  /* 0x000000ff1d00720c */ /* 0x000fc40003fc5070 */
[----:B------:R-:W-:Y:S01]  /*14a0*/  IMAD.IADD R0, R43, 0x1, R171 ;  /* 0x000000012b007824 */ /* 0x000fe200078e02ab */
[----:B------:R5:W-:Y:S01]  /*14b0*/  LDGSTS.E.BYPASS.128 [R65], desc[UR16][R48.64], P5 ;  /* 0x0000000030417fae */ /* 0x000be2000a901c50 */
[----:B------:R-:W-:Y:S01]  /*14c0*/  IMAD.WIDE R54, R170, 0x2, R40 ;  /* 0x00000002aa367825 */ /* 0x000fe200078e0228 */
[----:B------:R-:W-:Y:S02]  /*14d0*/  LEA R73, R14, UR5, 0x1 ;  /* 0x000000050e497c11 */ /* 0x000fe4000f8e08ff */
[----:B------:R-:W-:Y:S01]  /*14e0*/  ISETP.NE.U32.AND P0, PT, R30, RZ, PT ;  /* 0x000000ff1e00720c */ /* 0x000fe20003f05070 */
[C---:B------:R-:W-:Y:S01]  /*14f0*/  IMAD.IADD R171, R178.reuse, 0x1, R171 ;  /* 0x00000001b2ab7824 */ /* 0x040fe200078e02ab */
[----:B------:R1:W-:Y:S01]  /*1500*/  LDGSTS.E.BYPASS.128 [R67], desc[UR16][R54.64], P1 ;  /* 0x0000000036437fae */ /* 0x0003e20008901c50 */
[----:B------:R-:W-:Y:S01]  /*1510*/  IMAD.IADD R172, R178, 0x1, R0 ;  /* 0x00000001b2ac7824 */ /* 0x000fe200078e0200 */
[----:B------:R-:W-:Y:S01]  /*1520*/  ISETP.NE.U32.AND P1, PT, R32, RZ, PT ;  /* 0x000000ff2000720c */ /* 0x000fe20003f25070 */
[----:B------:R-:W-:Y:S01]  /*1530*/  IMAD.WIDE R34, R171, 0x2, R40 ;  /* 0x00000002ab227825 */ /* 0x000fe200078e0228 */
[----:B------:R-:W-:-:S02]  /*1540*/  ISETP.NE.U32.AND P5, PT, R31, RZ, PT ;  /* 0x000000ff1f00720c */ /* 0x000fc40003fa5070 */
[----:B------:R-:W-:Y:S01]  /*1550*/  LEA R75, R15, UR5, 0x1 ;  /* 0x000000050f4b7c11 */ /* 0x000fe2000f8e08ff */
[----:B------:R-:W-:Y:S01]  /*1560*/  IMAD.WIDE R32, R172, 0x2, R40 ;  /* 0x00000002ac207825 */ /* 0x000fe200078e0228 */
[----:B------:R1:W-:Y:S01]  /*1570*/  LDGSTS.E.BYPASS.128 [R69], desc[UR16][R34.64], P2 ;  /* 0x0000000022457fae */ /* 0x0003e20009101c50 */
[----:B------:R-:W-:Y:S02]  /*1580*/  LEA R77, R16, UR5, 0x1 ;  /* 0x00000005104d7c11 */ /* 0x000fe4000f8e08ff */
[C---:B------:R-:W-:Y:S01]  /*1590*/  IMAD R0, R183.reuse, 0x10, R0 ;  /* 0x00000010b7007824 */ /* 0x040fe200078e0200 */
[----:B------:R1:W-:Y:S01]  /*15a0*/  LDGSTS.E.BYPASS.128 [R71], desc[UR16][R32.64], P3 ;  /* 0x0000000020477fae */ /* 0x0003e20009901c50 */
[----:B------:R-:W-:Y:S01]  /*15b0*/  ISETP.NE.U32.AND P3, PT, RZ, UR7, PT ;  /* 0x00000007ff007c0c */ /* 0x000fe2000bf65070 */
[----:B------:R-:W-:Y:S01]  /*15c0*/  IMAD R173, R183, UR21, R178 ;  /* 0x00000015b7ad7c24 */ /* 0x000fe2000f8e02b2 */
[----:B------:R-:W-:Y:S01]  /*15d0*/  USEL UR7, UR6, URZ, !UP1 ;  /* 0x0000003f06077287 */ /* 0x000fe2000c800000 */
[--C-:B------:R-:W-:Y:S01]  /*15e0*/  IMAD.IADD R24, R43, 0x1, R0.reuse ;  /* 0x000000012b187824 */ /* 0x100fe200078e0200 */
[----:B------:R-:W-:Y:S01]  /*15f0*/  ISETP.NE.U32.AND P2, PT, R27, RZ, PT ;  /* 0x000000ff1b00720c */ /* 0x000fe20003f45070 */
[C---:B------:R-:W-:Y:S01]  /*1600*/  IMAD.IADD R174, R178.reuse, 0x1, R0 ;  /* 0x00000001b2ae7824 */ /* 0x040fe200078e0200 */
[----:B------:R-:W-:Y:S01]  /*1610*/  LEA R79, R17, UR5, 0x1 ;  /* 0x00000005114f7c11 */ /* 0x000fe2000f8e08ff */
[----:B------:R-:W-:Y:S01]  /*1620*/  IMAD.IADD R175, R178, 0x1, R24 ;  /* 0x00000001b2af7824 */ /* 0x000fe200078e0218 */
[----:B------:R-:W-:Y:S01]  /*1630*/  LEA R81, R18, UR5, 0x1 ;  /* 0x0000000512517c11 */ /* 0x000fe2000f8e08ff */
[----:B------:R-:W-:Y:S01]  /*1640*/  IMAD.WIDE R38, R173, 0x2, R40 ;  /* 0x00000002ad267825 */ /* 0x000fe200078e0228 */
[----:B------:R-:W-:Y:S01]  /*1650*/  UISETP.GE.AND UP1, UPT, UR23, UR9, UPT ;  /* 0x000000091700728c */ /* 0x000fe2000bf26270 */
[----:B------:R-:W-:-:S02]  /*1660*/  LEA R83, R19, UR5, 0x1 ;  /* 0x0000000513537c11 */ /* 0x000fc4000f8e08ff */
[--C-:B------:R-:W-:Y:S01]  /*1670*/  IMAD.WIDE R28, R174, 0x2, R40.reuse ;  /* 0x00000002ae1c7825 */ /* 0x100fe200078e0228 */
[----:B------:R1:W-:Y:S01]  /*1680*/  LDGSTS.E.BYPASS.128 [R73], desc[UR16][R38.64], P3 ;  /* 0x0000000026497fae */ /* 0x0003e20009901c50 */
[----:B------:R-:W-:Y:S01]  /*1690*/  ISETP.NE.U32.AND P3, PT, R36, RZ, PT ;  /* 0x000000ff2400720c */ /* 0x000fe20003f65070 */
[----:B------:R-:W-:Y:S01]  /*16a0*/  USEL UR6, UR6, URZ, !UP1 ;  /* 0x0000003f06067287 */ /* 0x000fe2000c800000 */
[----:B------:R-:W-:Y:S01]  /*16b0*/  IMAD.WIDE R30, R175, 0x2, R40 ;  /* 0x00000002af1e7825 */ /* 0x000fe200078e0228 */
[----:B------:R1:W-:Y:S01]  /*16c0*/  LDGSTS.E.BYPASS.128 [R75], desc[UR16][R28.64], P4 ;  /* 0x000000001c4b7fae */ /* 0x0003e2000a101c50 */
[----:B------:R-:W-:Y:S01]  /*16d0*/  ISETP.NE.U32.AND P4, PT, R37, RZ, PT ;  /* 0x000000ff2500720c */ /* 0x000fe20003f85070 */
[----:B------:R-:W-:Y:S01]  /*16e0*/  UISETP.GE.AND UP1, UPT, UR20, UR8, UPT ;  /* 0x000000081400728c */ /* 0x000fe2000bf26270 */
[----:B------:R-:W-:Y:S01]  /*16f0*/  IMAD.IADD R24, R43, 0x1, R24 ;  /* 0x000000012b187824 */ /* 0x000fe200078e0218 */
[----:B------:R1:W-:Y:S01]  /*1700*/  LDGSTS.E.BYPASS.128 [R77], desc[UR16][R30.64], P6 ;  /* 0x000000001e4d7fae */ /* 0x0003e2000b101c50 */
[----:B------:R-:W-:Y:S01]  /*1710*/  ISETP.NE.U32.AND P6, PT, RZ, UR7, PT ;  /* 0x00000007ff007c0c */ /* 0x000fe2000bfc5070 */
[----:B------:R-:W-:Y:S01]  /*1720*/  IMAD R177, R183, UR22, R178 ;  /* 0x00000016b7b17c24 */ /* 0x000fe2000f8e02b2 */
[----:B------:R-:W-:Y:S01]  /*1730*/  LEA R85, R20, UR5, 0x1 ;  /* 0x0000000514557c11 */ /* 0x000fe2000f8e08ff */
[----:B------:R-:W-:Y:S01]  /*1740*/  IMAD.IADD R176, R178, 0x1, R24 ;  /* 0x00000001b2b07824 */ /* 0x000fe200078e0218 */
[----:B------:R-:W-:Y:S01]  /*1750*/  LEA R87, R21, UR5, 0x1 ;  /* 0x0000000515577c11 */ /* 0x000fe2000f8e08ff */
[----:B------:R-:W-:Y:S01]  /*1760*/  IMAD.WIDE R26, R177, 0x2, R40 ;  /* 0x00000002b11a7825 */ /* 0x000fe200078e0228 */
[----:B------:R-:W-:Y:S01]  /*1770*/  LEA R89, R23, UR5, 0x1 ;  /* 0x0000000517597c11 */ /* 0x000fe2000f8e08ff */
[----:B------:R-:W-:-:S02]  /*1780*/  USEL UR7, URZ, 0x10, UP2 ;  /* 0x000000103f077887 */ /* 0x000fc40009000000 */
[----:B------:R-:W-:Y:S02]  /*1790*/  IMAD.WIDE R36, R176, 0x2, R40 ;  /* 0x00000002b0247825 */ /* 0x000fe400078e0228 */
[----:B------:R-:W-:Y:S02]  /*17a0*/  USEL UR7, UR7, URZ, UP0 ;  /* 0x0000003f07077287 */ /* 0x000fe40008000000 */
[C---:B------:R-:W-:Y:S01]  /*17b0*/  IMAD R0, R183.reuse, 0x10, R24 ;  /* 0x00000010b7007824 */ /* 0x040fe200078e0218 */
[----:B------:R-:W-:Y:S01]  /*17c0*/  LDGSTS.E.BYPASS.128 [R79], desc[UR16][R36.64], P0 ;  /* 0x00000000244f7fae */ /* 0x000fe20008101c50 */
[----:B------:R-:W-:Y:S01]  /*17d0*/  IMAD R182, R183, UR23, R178 ;  /* 0x00000017b7b67c24 */ /* 0x000fe2000f8e02b2 */
[----:B------:R-:W-:Y:S01]  /*17e0*/  ISETP.NE.U32.AND P0, PT, R42, RZ, PT ;  /* 0x000000ff2a00720c */ /* 0x000fe20003f05070 */
[--C-:B------:R-:W-:Y:S01]  /*17f0*/  IMAD.IADD R45, R43, 0x1, R0.reuse ;  /* 0x000000012b2d7824 */ /* 0x100fe200078e0200 */
[----:B------:R-:W-:Y:S01]  /*1800*/  LDGSTS.E.BYPASS.128 [R81], desc[UR16][R26.64], P6 ;  /* 0x000000001a517fae */ /* 0x000fe2000b101c50 */
[----:B------:R-:W-:Y:S01]  /*1810*/  ISETP.GE.AND P6, PT, R189, UR8, PT ;  /* 0x00000008bd007c0c */ /* 0x000fe2000bfc6270 */
[----:B------:R-:W-:-:S02]  /*1820*/  IMAD.IADD R184, R178, 0x1, R0 ;  /* 0x00000001b2b87824 */ /* 0x000fc400078e0200 */
[C---:B------:R-:W-:Y:S01]  /*1830*/  IADD3 R43, R178.reuse, R45, R43 ;  /* 0x0000002db22b7210 */ /* 0x040fe20007ffe02b */
[----:B------:R-:W-:Y:S01]  /*1840*/  IMAD.IADD R45, R178, 0x1, R45 ;  /* 0x00000001b22d7824 */ /* 0x000fe200078e022d */
[----:B------:R-:W-:Y:S01]  /*1850*/  SEL R0, RZ, 0x10, P6 ;  /* 0x00000010ff007807 */ /* 0x000fe20003000000 */
[--C-:B------:R-:W-:Y:S01]  /*1860*/  IMAD.WIDE R24, R184, 0x2, R40.reuse ;  /* 0x00000002b8187825 */ /* 0x100fe200078e0228 */
[----:B------:R-:W-:Y:S01]  /*1870*/  ISETP.NE.U32.AND P6, PT, RZ, UR6, PT ;  /* 0x00000006ff007c0c */ /* 0x000fe2000bfc5070 */
[----:B------:R-:W-:Y:S02]  /*1880*/  USEL UR6, URZ, 0x10, UP1 ;  /* 0x000000103f067887 */ /* 0x000fe40008800000 */
[--C-:B------:R-:W-:Y:S01]  /*1890*/  IMAD.WIDE R44, R45, 0x2, R40.reuse ;  /* 0x000000022d2c7825 */ /* 0x100fe200078e0228 */
[----:B------:R-:W-:Y:S01]  /*18a0*/  LDGSTS.E.BYPASS.128 [R83], desc[UR16][R24.64], P5 ;  /* 0x0000000018537fae */ /* 0x000fe2000a901c50 */
[----:B------:R-:W-:Y:S01]  /*18b0*/  PLOP3.LUT P5, PT, PT, PT, UP0, 0x80, 0x0 ;  /* 0x000000000000781c */ /* 0x000fe20003faf008 */
[----:B------:R-:W-:Y:S01]  /*18c0*/  USEL UR6, UR6, URZ, UP0 ;  /* 0x0000003f06067287 */ /* 0x000fe20008000000 */
[--C-:B------:R-:W-:Y:S01]  /*18d0*/  IMAD.WIDE R42, R43, 0x2, R40.reuse ;  /* 0x000000022b2a7825 */ /* 0x100fe200078e0228 */
[----:B------:R-:W-:Y:S01]  /*18e0*/  LDGSTS.E.BYPASS.128 [R85], desc[UR16][R44.64], P1 ;  /* 0x000000002c557fae */ /* 0x000fe20008901c50 */
[----:B------:R-:W-:Y:S01]  /*18f0*/  SEL R0, R0, RZ, P5 ;  /* 0x000000ff00007207 */ /* 0x000fe20002800000 */
[----:B------:R-:W-:Y:S01]  /*1900*/  UISETP.GE.AND UP1, UPT, UR21, UR8, UPT ;  /* 0x000000081500728c */ /* 0x000fe2000bf26270 */
[----:B------:R-:W-:Y:S01]  /*1910*/  IMAD.WIDE R40, R182, 0x2, R40 ;  /* 0x00000002b6287825 */ /* 0x000fe200078e0228 */
[----:B------:R-:W-:Y:S01]  /*1920*/  LDGSTS.E.BYPASS.128 [R87], desc[UR16][R42.64], P2 ;  /* 0x000000002a577fae */ /* 0x000fe20009101c50 */
[----:B------:R-:W-:-:S02]  /*1930*/  ISETP.GE.AND P2, PT, R191, UR8, PT ;  /* 0x00000008bf007c0c */ /* 0x000fc4000bf46270 */
[----:B------:R-:W-:Y:S01]  /*1940*/  ISETP.NE.U32.AND P1, PT, R0, RZ, PT ;  /* 0x000000ff0000720c */ /* 0x000fe20003f25070 */
[----:B------:R-:W-:Y:S01]  /*1950*/  LDGSTS.E.BYPASS.128 [R89], desc[UR16][R40.64], P6 ;  /* 0x0000000028597fae */ /* 0x000fe2000b101c50 */
[----:B------:R-:W-:Y:S01]  /*1960*/  ISETP.NE.U32.AND P5, PT, R60, RZ, PT ;  /* 0x000000ff3c00720c */ /* 0x000fe20003fa5070 */
[----:B------:R-:W-:Y:S01]  /*1970*/  IMAD.SHL.U32 R0, R183, 0x80, RZ ;  /* 0x00000080b7007824 */ /* 0x000fe200078e00ff */
[----:B------:R-:W-:Y:S01]  /*1980*/  PLOP3.LUT P6, PT, PT, PT, UP0, 0x80, 0x0 ;  /* 0x000000000000781c */ /* 0x000fe20003fcf008 */
[----:B------:R-:W0:Y:S02]  /*1990*/  LDGDEPBAR ;  /* 0x00000000000079af */ /* 0x000e240000000000 */
[C---:B--2---:R-:W-:Y:S01]  /*19a0*/  IMAD.WIDE R56, R0.reuse, 0x2, R56 ;  /* 0x0000000200387825 */ /* 0x044fe200078e0238 */
[----:B------:R-:W-:Y:S03]  /*19b0*/  BAR.SYNC.DEFER_BLOCKING 0x0 ;  /* 0x0000000000007b1d */ /* 0x000fe60000010000 */
[----:B---3--:R-:W-:-:S04]  /*19c0*/  IMAD.WIDE R52, R0, 0x2, R52 ;  /* 0x0000000200347825 */ /* 0x008fc800078e0234 */
[----:B----4-:R-:W-:-:S04]  /*19d0*/  IMAD.WIDE R50, R0, 0x2, R50 ;  /* 0x0000000200327825 */ /* 0x010fc800078e0232 */
[----:B-----5:R-:W-:-:S04]  /*19e0*/  IMAD.WIDE R48, R0, 0x2, R48 ;  /* 0x0000000200307825 */ /* 0x020fc800078e0230 */
[----:B-1----:R-:W-:-:S04]  /*19f0*/  IMAD.WIDE R54, R0, 0x2, R54 ;  /* 0x0000000200367825 */ /* 0x002fc800078e0236 */
[----:B------:R-:W-:-:S04]  /*1a00*/  IMAD.WIDE R34, R0, 0x2, R34 ;  /* 0x0000000200227825 */ /* 0x000fc800078e0222 */
[C---:B------:R-:W-:Y:S01]  /*1a10*/  IMAD.WIDE R32, R0.reuse, 0x2, R32 ;  /* 0x0000000200207825 */ /* 0x040fe200078e0220 */
[----:B------:R-:W-:Y:S01]  /*1a20*/  @!PT LDS RZ, [RZ] ;  /* 0x00000000fffff984 */ /* 0x000fe20000000800 */
[----:B------:R-:W-:Y:S01]  /*1a30*/  @!PT LDS RZ, [RZ] ;  /* 0x00000000fffff984 */ /* 0x000fe20000000800 */
[----:B------:R-:W-:Y:S01]  /*1a40*/  @!PT LDS RZ, [RZ] ;  /* 0x00000000fffff984 */ /* 0x000fe20000000800 */
[----:B------:R1:W-:Y:S03]  /*1a50*/  LDGSTS.E.BYPASS.128 [R91+0x38000], desc[UR16][R46.64+0x100], P0 ;  /* 0x380001002e5b7fae */ /* 0x0003e60008101c50 */
[C---:B------:R-:W-:Y:S01]  /*1a60*/  IMAD.WIDE R38, R0.reuse, 0x2, R38 ;  /* 0x0000000200267825 */ /* 0x040fe200078e0226 */
[----:B------:R2:W-:Y:S03]  /*1a70*/  LDGSTS.E.BYPASS.128 [R93+0x38000], desc[UR16][R46.64+0x100], P0 ;  /* 0x380001002e5d7fae */ /* 0x0005e60008101c50 */
[C---:B------:R-:W-:Y:S01]  /*1a80*/  IMAD.WIDE R28, R0.reuse, 0x2, R28 ;  /* 0x00000002001c7825 */ /* 0x040fe200078e021c */
[----:B------:R3:W-:Y:S03]  /*1a90*/  LDGSTS.E.BYPASS.128 [R95+0x38000], desc[UR16][R46.64+0x100], P0 ;  /* 0x380001002e5f7fae */ /* 0x0007e60008101c50 */
[----:B------:R-:W-:Y:S01]  /*1aa0*/  IMAD.WIDE R30, R0, 0x2, R30 ;  /* 0x00000002001e7825 */ /* 0x000fe200078e021e */
[----:B------:R4:W-:Y:S01]  /*1ab0*/  LDGSTS.E.BYPASS.128 [R97+0x38000], desc[UR16][R46.64+0x100], P0 ;  /* 0x380001002e617fae */ /* 0x0009e20008101c50 */
[----:B-1----:R-:W-:-:S02]  /*1ac0*/  CS2R R90, SRZ ;  /* 0x00000000005a7805 */ /* 0x002fc4000001ff00 */
[C---:B------:R-:W-:Y:S01]  /*1ad0*/  IMAD.WIDE R36, R0.reuse, 0x2, R36 ;  /* 0x0000000200247825 */ /* 0x040fe200078e0224 */
[----:B------:R1:W-:Y:S01]  /*1ae0*/  LDGSTS.E.BYPASS.128 [R99+0x38000], desc[UR16][R46.64+0x100], P0 ;  /* 0x380001002e637fae */ /* 0x0003e20008101c50 */
[----:B--2---:R-:W-:Y:S02]  /*1af0*/  CS2R R92, SRZ ;  /* 0x00000000005c7805 */ /* 0x004fe4000001ff00 */
[C---:B------:R-:W-:Y:S01]  /*1b00*/  IMAD.WIDE R44, R0.reuse, 0x2, R44 ;  /* 0x00000002002c7825 */ /* 0x040fe200078e022c */
[----:B------:R2:W-:Y:S01]  /*1b10*/  LDGSTS.E.BYPASS.128 [R101+0x38000], desc[UR16][R46.64+0x100], P0 ;  /* 0x380001002e657fae */ /* 0x0005e20008101c50 */
[----:B---3--:R-:W-:Y:S02]  /*1b20*/  CS2R R94, SRZ ;  /* 0x00000000005e7805 */ /* 0x008fe4000001ff00 */
[----:B------:R-:W-:Y:S01]  /*1b30*/  IMAD.WIDE R42, R0, 0x2, R42 ;  /* 0x00000002002a7825 */ /* 0x000fe200078e022a */
[----:B------:R3:W-:Y:S01]  /*1b40*/  LDGSTS.E.BYPASS.128 [R103+0x38000], desc[UR16][R46.64+0x100], P0 ;  /* 0x380001002e677fae */ /* 0x0007e20008101c50 */
[----:B----4-:R-:W-:-:S02]  /*1b50*/  CS2R R96, SRZ ;  /* 0x0000000000607805 */ /* 0x010fc4000001ff00 */
[----:B------:R-:W-:Y:S01]  /*1b60*/  IMAD.WIDE R40, R0, 0x2, R40 ;  /* 0x0000000200287825 */ /* 0x000fe200078e0228 */
[----:B------:R4:W-:Y:S01]  /*1b70*/  LDGSTS.E.BYPASS.128 [R105+0x38000], desc[UR16][R46.64+0x100], P0 ;  /* 0x380001002e697fae */ /* 0x0009e20008101c50 */
[----:B------:R-:W-:Y:S02]  /*1b80*/  ISETP.GE.AND P0, PT, R190, UR8, PT ;  /* 0x00000008be007c0c */ /* 0x000fe4000bf06270 */
[----:B-1----:R-:W-:Y:S01]  /*1b90*/  CS2R R98, SRZ ;  /* 0x0000000000627805 */ /* 0x002fe2000001ff00 */
[----:B------:R-:W0:Y:S01]  /*1ba0*/  LDGDEPBAR ;  /* 0x00000000000079af */ /* 0x000e220000000000 */
[----:B------:R-:W-:Y:S02]  /*1bb0*/  SEL R60, RZ, 0x10, P0 ;  /* 0x00000010ff3c7807 */ /* 0x000fe40000000000 */
[----:B--2---:R-:W-:Y:S02]  /*1bc0*/  CS2R R100, SRZ ;  /* 0x0000000000647805 */ /* 0x004fe4000001ff00 */
[----:B------:R-:W-:Y:S01]  /*1bd0*/  PLOP3.LUT P0, PT, PT, PT, UP0, 0x80, 0x0 ;  /* 0x000000000000781c */ /* 0x000fe20003f0f008 */
[----:B------:R-:W-:Y:S01]  /*1be0*/  LDGSTS.E.BYPASS.128 [R59+0x10000], desc[UR16][R56.64], P3 ;  /* 0x10000000383b7fae */ /* 0x000fe20009901c50 */
[----:B------:R-:W-:-:S02]  /*1bf0*/  SEL R60, R60, RZ, P6 ;  /* 0x000000ff3c3c7207 */ /* 0x000fc40003000000 */
[----:B---3--:R-:W-:Y:S02]  /*1c00*/  CS2R R102, SRZ ;  /* 0x0000000000667805 */ /* 0x008fe4000001ff00 */
[----:B------:R-:W-:Y:S01]  /*1c10*/  ISETP.GE.AND P6, PT, R192, UR8, PT ;  /* 0x00000008c0007c0c */ /* 0x000fe2000bfc6270 */
[----:B------:R1:W-:Y:S01]  /*1c20*/  LDGSTS.E.BYPASS.128 [R61+0x10000], desc[UR16][R52.64], P4 ;  /* 0x10000000343d7fae */ /* 0x0003e2000a101c50 */
[----:B----4-:R-:W-:Y:S02]  /*1c30*/  SEL R46, RZ, 0x10, P2 ;  /* 0x00000010ff2e7807 */ /* 0x010fe40001000000 */
[----:B------:R-:W-:Y:S02]  /*1c40*/  CS2R R104, SRZ ;  /* 0x0000000000687805 */ /* 0x000fe4000001ff00 */
[----:B------:R-:W-:Y:S01]  /*1c50*/  ISETP.NE.U32.AND P3, PT, R60, RZ, PT ;  /* 0x000000ff3c00720c */ /* 0x000fe20003f65070 */
[----:B------:R2:W-:Y:S01]  /*1c60*/  LDGSTS.E.BYPASS.128 [R63+0x10000], desc[UR16][R50.64], P5 ;  /* 0x10000000323f7fae */ /* 0x0005e2000a901c50 */
[----:B------:R-:W-:-:S02]  /*1c70*/  SEL R46, R46, RZ, P0 ;  /* 0x000000ff2e2e7207 */ /* 0x000fc40000000000 */
[----:B------:R-:W-:Y:S01]  /*1c80*/  ISETP.NE.U32.AND P0, PT, RZ, UR6, PT ;  /* 0x00000006ff007c0c */ /* 0x000fe2000bf05070 */
[----:B------:R-:W-:Y:S01]  /*1c90*/  USEL UR6, URZ, 0x10, UP1 ;  /* 0x000000103f067887 */ /* 0x000fe20008800000 */
[----:B------:R-:W-:Y:S01]  /*1ca0*/  PLOP3.LUT P2, PT, PT, PT, UP0, 0x80, 0x0 ;  /* 0x000000000000781c */ /* 0x000fe20003f4f008 */
[----:B------:R-:W-:Y:S01]  /*1cb0*/  UISETP.GE.AND UP1, UPT, UR22, UR8, UPT ;  /* 0x000000081600728c */ /* 0x000fe2000bf26270 */
[----:B------:R-:W-:Y:S01]  /*1cc0*/  SEL R47, RZ, 0x10, P6 ;  /* 0x00000010ff2f7807 */ /* 0x000fe20003000000 */
[----:B------:R-:W-:Y:S01]  /*1cd0*/  USEL UR6, UR6, URZ, UP0 ;  /* 0x0000003f06067287 */ /* 0x000fe20008000000 */
[----:B------:R-:W-:Y:S02]  /*1ce0*/  ISETP.NE.U32.AND P6, PT, R46, RZ, PT ;  /* 0x000000ff2e00720c */ /* 0x000fe40003fc5070 */
[----:B-1----:R-:W-:Y:S02]  /*1cf0*/  CS2R R52, SRZ ;  /* 0x0000000000347805 */ /* 0x002fe4000001ff00 */
[----:B------:R-:W-:-:S02]  /*1d00*/  SEL R47, R47, RZ, P2 ;  /* 0x000000ff2f2f7207 */ /* 0x000fc40001000000 */
[----:B--2---:R-:W-:Y:S02]  /*1d10*/  CS2R R50, SRZ ;  /* 0x0000000000327805 */ /* 0x004fe4000001ff00 */
[----:B------:R-:W-:Y:S02]  /*1d20*/  ISETP.GE.AND P4, PT, R194, UR8, PT ;  /* 0x00000008c2007c0c */ /* 0x000fe4000bf86270 */
[----:B------:R-:W-:Y:S02]  /*1d30*/  CS2R R56, SRZ ;  /* 0x0000000000387805 */ /* 0x000fe4000001ff00 */
[----:B------:R-:W-:Y:S01]  /*1d40*/  ISETP.NE.U32.AND P2, PT, R47, RZ, PT ;  /* 0x000000ff2f00720c */ /* 0x000fe20003f45070 */
[----:B------:R1:W-:Y:S01]  /*1d50*/  LDGSTS.E.BYPASS.128 [R65+0x10000], desc[UR16][R48.64], P0 ;  /* 0x1000000030417fae */ /* 0x0003e20008101c50 */
[----:B------:R-:W-:Y:S02]  /*1d60*/  ISETP.GE.AND P0, PT, R193, UR8, PT ;  /* 0x00000008c1007c0c */ /* 0x000fe4000bf06270 */
[----:B------:R-:W-:-:S02]  /*1d70*/  CS2R R60, SRZ ;  /* 0x00000000003c7805 */ /* 0x000fc4000001ff00 */
[----:B------:R-:W-:Y:S01]  /*1d80*/  ISETP.GE.AND P5, PT, R160, UR8, PT ;  /* 0x00000008a0007c0c */ /* 0x000fe2000bfa6270 */
[----:B------:R2:W-:Y:S01]  /*1d90*/  LDGSTS.E.BYPASS.128 [R67+0x10000], desc[UR16][R54.64], P1 ;  /* 0x1000000036437fae */ /* 0x0005e20008901c50 */
[----:B------:R-:W-:Y:S02]  /*1da0*/  PLOP3.LUT P1, PT, PT, PT, UP0, 0x80, 0x0 ;  /* 0x000000000000781c */ /* 0x000fe40003f2f008 */
[----:B------:R-:W-:Y:S02]  /*1db0*/  CS2R R62, SRZ ;  /* 0x00000000003e7805 */ /* 0x000fe4000001ff00 */
[----:B------:R-:W-:Y:S01]  /*1dc0*/  SEL R46, RZ, 0x10, P0 ;  /* 0x00000010ff2e7807 */ /* 0x000fe20000000000 */
[----:B------:R3:W-:Y:S01]  /*1dd0*/  LDGSTS.E.BYPASS.128 [R69+0x10000], desc[UR16][R34.64], P3 ;  /* 0x1000000022457fae */ /* 0x0007e20009901c50 */
[----:B------:R-:W-:Y:S02]  /*1de0*/  ISETP.GE.AND P3, PT, R162, UR8, PT ;  /* 0x00000008a2007c0c */ /* 0x000fe4000bf66270 */
[----:B------:R-:W-:Y:S01]  /*1df0*/  SEL R46, R46, RZ, P1 ;  /* 0x000000ff2e2e7207 */ /* 0x000fe20000800000 */
[----:B------:R4:W-:Y:S01]  /*1e00*/  LDGSTS.E.BYPASS.128 [R71+0x10000], desc[UR16][R32.64], P6 ;  /* 0x1000000020477fae */ /* 0x0009e2000b101c50 */
[----:B------:R-:W-:-:S02]  /*1e10*/  ISETP.GE.AND P1, PT, R161, UR8, PT ;  /* 0x00000008a1007c0c */ /* 0x000fc4000bf26270 */
[----:B-1----:R-:W-:Y:S02]  /*1e20*/  CS2R R64, SRZ ;  /* 0x0000000000407805 */ /* 0x002fe4000001ff00 */
[----:B------:R-:W-:Y:S02]  /*1e30*/  PLOP3.LUT P0, PT, PT, PT, UP0, 0x80, 0x0 ;  /* 0x000000000000781c */ /* 0x000fe40003f0f008 */
[----:B--2---:R-:W-:Y:S02]  /*1e40*/  CS2R R54, SRZ ;  /* 0x0000000000367805 */ /* 0x004fe4000001ff00 */
[----:B------:R-:W-:Y:S02]  /*1e50*/  SEL R47, RZ, 0x10, P4 ;  /* 0x00000010ff2f7807 */ /* 0x000fe40002000000 */
[----:B------:R-:W-:Y:S02]  /*1e60*/  CS2R R66, SRZ ;  /* 0x0000000000427805 */ /* 0x000fe4000001ff00 */
[----:B------:R-:W-:-:S02]  /*1e70*/  SEL R49, RZ, 0x10, P1 ;  /* 0x00000010ff317807 */ /* 0x000fc40000800000 */
[----:B---3--:R-:W-:Y:S02]  /*1e80*/  CS2R R68, SRZ ;  /* 0x0000000000447805 */ /* 0x008fe4000001ff00 */
[----:B------:R-:W-:Y:S02]  /*1e90*/  SEL R34, RZ, 0x10, P3 ;  /* 0x00000010ff227807 */ /* 0x000fe40001800000 */
[----:B------:R-:W-:Y:S01]  /*1ea0*/  ISETP.NE.U32.AND P3, PT, RZ, UR6, PT ;  /* 0x00000006ff007c0c */ /* 0x000fe2000bf65070 */
[----:B------:R-:W-:Y:S01]  /*1eb0*/  USEL UR6, URZ, 0x10, UP1 ;  /* 0x000000103f067887 */ /* 0x000fe20008800000 */
[----:B------:R-:W-:Y:S01]  /*1ec0*/  ISETP.NE.U32.AND P1, PT, R46, RZ, PT ;  /* 0x000000ff2e00720c */ /* 0x000fe20003f25070 */
[----:B------:R-:W-:Y:S01]  /*1ed0*/  IMAD.MOV.U32 R46, RZ, RZ, -0x8 ;  /* 0xfffffff8ff2e7424 */ /* 0x000fe200078e00ff */
[----:B------:R-:W-:Y:S01]  /*1ee0*/  PLOP3.LUT P4, PT, PT, PT, UP0, 0x80, 0x0 ;  /* 0x000000000000781c */ /* 0x000fe20003f8f008 */
[----:B------:R-:W-:Y:S01]  /*1ef0*/  USEL UR6, UR6, URZ, UP0 ;  /* 0x0000003f06067287 */ /* 0x000fe20008000000 */
[----:B------:R-:W-:Y:S01]  /*1f00*/  SEL R48, RZ, 0x10, P5 ;  /* 0x00000010ff307807 */ /* 0x000fe20002800000 */
[----:B------:R-:W-:Y:S01]  /*1f10*/  IMAD R46, R165, R46, 0x1 ;  /* 0x00000001a52e7424 */ /* 0x000fe200078e022e */
[----:B------:R-:W-:Y:S01]  /*1f20*/  SEL R47, R47, RZ, P0 ;  /* 0x000000ff2f2f7207 */ /* 0x000fe20000000000 */
[----:B----4-:R-:W-:Y:S01]  /*1f30*/  IMAD.MOV R33, RZ, RZ, -R164 ;  /* 0x000000ffff217224 */ /* 0x010fe200078e0aa4 */
[----:B------:R-:W-:-:S02]  /*1f40*/  PLOP3.LUT P0, PT, PT, PT, UP0, 0x80, 0x0 ;  /* 0x000000000000781c */ /* 0x000fc40003f0f008 */
[----:B------:R-:W-:Y:S02]  /*1f50*/  CS2R R70, SRZ ;  /* 0x0000000000467805 */ /* 0x000fe4000001ff00 */
[----:B------:R-:W-:Y:S01]  /*1f60*/  SEL R48, R48, RZ, P4 ;  /* 0x000000ff30307207 */ /* 0x000fe20002000000 */
[----:B------:R1:W-:Y:S01]  /*1f70*/  LDGSTS.E.BYPASS.128 [R73+0x10000], desc[UR16][R38.64], P3 ;  /* 0x1000000026497fae */ /* 0x0003e20009901c50 */
[----:B------:R-:W-:Y:S02]  /*1f80*/  SEL R49, R49, RZ, P0 ;  /* 0x000000ff31317207 */ /* 0x000fe40000000000 */
[----:B------:R-:W-:Y:S01]  /*1f90*/  ISETP.NE.U32.AND P4, PT, R47, RZ, PT ;  /* 0x000000ff2f00720c */ /* 0x000fe20003f85070 */
[----:B------:R2:W-:Y:S01]  /*1fa0*/  LDGSTS.E.BYPASS.128 [R75+0x10000], desc[UR16][R28.64], P2 ;  /* 0x100000001c4b7fae */ /* 0x0005e20009101c50 */
[----:B------:R-:W-:Y:S01]  /*1fb0*/  PLOP3.LUT P6, PT, PT, PT, UP0, 0x80, 0x0 ;  /* 0x000000000000781c */ /* 0x000fe20003fcf008 */
[----:B------:R-:W-:Y:S01]  /*1fc0*/  UISETP.GE.AND UP0, UPT, UR4, 0x80, UPT ;  /* 0x000000800400788c */ /* 0x000fe2000bf06270 */
[----:B------:R-:W-:Y:S01]  /*1fd0*/  ISETP.NE.U32.AND P3, PT, RZ, UR6, PT ;  /* 0x00000006ff007c0c */ /* 0x000fe2000bf65070 */
[----:B------:R3:W-:Y:S01]  /*1fe0*/  LDGSTS.E.BYPASS.128 [R77+0x10000], desc[UR16][R30.64], P1 ;  /* 0x100000001e4d7fae */ /* 0x0007e20008901c50 */
[----:B------:R-:W-:-:S02]  /*1ff0*/  ISETP.NE.U32.AND P5, PT, R48, RZ, PT ;  /* 0x000000ff3000720c */ /* 0x000fc40003fa5070 */
[----:B------:R-:W-:Y:S02]  /*2000*/  ISETP.NE.U32.AND P0, PT, R49, RZ, PT ;  /* 0x000000ff3100720c */ /* 0x000fe40003f05070 */
[----:B-1----:R-:W-:Y:S02]  /*2010*/  CS2R R38, SRZ ;  /* 0x0000000000267805 */ /* 0x002fe4000001ff00 */
[----:B------:R-:W-:Y:S02]  /*2020*/  VIMNMX R46, R46, 0x8, PT ;  /* 0x000000082e2e7848 */ /* 0x000fe40003fe0100 */
[----:B------:R-:W-:Y:S02]  /*2030*/  CS2R R48, SRZ ;  /* 0x0000000000307805 */ /* 0x000fe4000001ff00 */
[----:B------:R-:W-:Y:S01]  /*2040*/  SEL R34, R34, RZ, P6 ;  /* 0x000000ff22227207 */ /* 0x000fe20003000000 */
[----:B------:R1:W-:Y:S01]  /*2050*/  LDGSTS.E.BYPASS.128 [R79+0x10000], desc[UR16][R36.64], P4 ;  /* 0x10000000244f7fae */ /* 0x0003e2000a101c50 */
[----:B------:R-:W-:Y:S01]  /*2060*/  ISETP.NE.U32.AND P2, PT, RZ, UR7, PT ;  /* 0x00000007ff007c0c */ /* 0x000fe2000bf45070 */
[----:B------:R-:W-:Y:S01]  /*2070*/  IMAD R58, R46, R33, R58 ;  /* 0x000000212e3a7224 */ /* 0x000fe200078e023a */
[----:B------:R-:W-:Y:S01]  /*2080*/  ISETP.NE.U32.AND P6, PT, R34, RZ, PT ;  /* 0x000000ff2200720c */ /* 0x000fe20003fc5070 */
[----:B------:R-:W-:Y:S01]  /*2090*/  IMAD.WIDE R32, R0, 0x2, R26 ;  /* 0x0000000200207825 */ /* 0x000fe200078e021a */
[----:B------:R-:W-:-:S02]  /*20a0*/  LOP3.LUT R47, R163, 0xf8, RZ, 0xc0, !PT ;  /* 0x000000f8a32f7812 */ /* 0x000fc400078ec0ff */
[----:B------:R-:W-:Y:S02]  /*20b0*/  CS2R R26, SRZ ;  /* 0x00000000001a7805 */ /* 0x000fe4000001ff00 */
[----:B--2---:R-:W-:Y:S01]  /*20c0*/  CS2R R28, SRZ ;  /* 0x00000000001c7805 */ /* 0x004fe2000001ff00 */
[----:B------:R-:W-:Y:S01]  /*20d0*/  IMAD.WIDE R34, R0, 0x2, R24 ;  /* 0x0000000200227825 */ /* 0x000fe200078e0218 */
[----:B------:R2:W-:Y:S01]  /*20e0*/  LDGSTS.E.BYPASS.128 [R81+0x10000], desc[UR16][R32.64], P3 ;  /* 0x1000000020517fae */ /* 0x0005e20009901c50 */
[----:B------:R-:W-:Y:S02]  /*20f0*/  CS2R R24, SRZ ;  /* 0x0000000000187805 */ /* 0x000fe4000001ff00 */
[----:B---3--:R-:W-:Y:S01]  /*2100*/  CS2R R30, SRZ ;  /* 0x00000000001e7805 */ /* 0x008fe2000001ff00 */
[----:B------:R-:W-:Y:S01]  /*2110*/  IMAD R164, R164, 0x100, R47 ;  /* 0x00000100a4a47824 */ /* 0x000fe200078e022f */
[----:B------:R3:W-:Y:S01]  /*2120*/  LDGSTS.E.BYPASS.128 [R83+0x10000], desc[UR16][R34.64], P5 ;  /* 0x1000000022537fae */ /* 0x0007e2000a901c50 */
[----:B------:R-:W-:Y:S01]  /*2130*/  IMAD R165, R165, 0x8, R58 ;  /* 0x00000008a5a57824 */ /* 0x000fe200078e023a */
[----:B-1----:R-:W-:-:S02]  /*2140*/  CS2R R36, SRZ ;  /* 0x0000000000247805 */ /* 0x002fc4000001ff00 */
[----:B------:R-:W-:Y:S01]  /*2150*/  CS2R R46, SRZ ;  /* 0x00000000002e7805 */ /* 0x000fe2000001ff00 */
[----:B------:R1:W-:Y:S01]  /*2160*/  LDGSTS.E.BYPASS.128 [R85+0x10000], desc[UR16][R44.64], P0 ;  /* 0x100000002c557fae */ /* 0x0003e20008101c50 */
[----:B------:R-:W-:Y:S02]  /*2170*/  PLOP3.LUT P0, PT, PT, PT, UP0, 0x40, 0x0 ;  /* 0x000000000000781c */ /* 0x000fe40003f0e808 */
[----:B------:R-:W-:Y:S02]  /*2180*/  CS2R R58, SRZ ;  /* 0x00000000003a7805 */ /* 0x000fe4000001ff00 */
[----:B------:R-:W-:Y:S01]  /*2190*/  CS2R R72, SRZ ;  /* 0x0000000000487805 */ /* 0x000fe2000001ff00 */
[----:B------:R4:W-:Y:S01]  /*21a0*/  LDGSTS.E.BYPASS.128 [R87+0x10000], desc[UR16][R42.64], P6 ;  /* 0x100000002a577fae */ /* 0x0009e2000b101c50 */
[----:B--2---:R-:W-:Y:S02]  /*21b0*/  CS2R R32, SRZ ;  /* 0x0000000000207805 */ /* 0x004fe4000001ff00 */
[----:B------:R-:W-:-:S02]  /*21c0*/  CS2R R74, SRZ ;  /* 0x00000000004a7805 */ /* 0x000fc4000001ff00 */
[----:B------:R-:W-:Y:S01]  /*21d0*/  CS2R R76, SRZ ;  /* 0x00000000004c7805 */ /* 0x000fe2000001ff00 */
[----:B------:R2:W-:Y:S01]  /*21e0*/  LDGSTS.E.BYPASS.128 [R89+0x10000], desc[UR16][R40.64], P2 ;  /* 0x1000000028597fae */ /* 0x0005e20009101c50 */
[----:B---3--:R-:W-:Y:S02]  /*21f0*/  CS2R R34, SRZ ;  /* 0x0000000000227805 */ /* 0x008fe4000001ff00 */
[----:B------:R-:W-:Y:S02]  /*2200*/  CS2R R78, SRZ ;  /* 0x00000000004e7805 */ /* 0x000fe4000001ff00 */
[----:B------:R-:W-:Y:S01]  /*2210*/  CS2R R80, SRZ ;  /* 0x0000000000507805 */ /* 0x000fe2000001ff00 */
[----:B------:R-:W0:Y:S01]  /*2220*/  LDGDEPBAR ;  /* 0x00000000000079af */ /* 0x000e220000000000 */
[----:B-1----:R-:W-:Y:S02]  /*2230*/  CS2R R44, SRZ ;  /* 0x00000000002c7805 */ /* 0x002fe4000001ff00 */
[----:B------:R-:W-:-:S02]  /*2240*/  CS2R R82, SRZ ;  /* 0x0000000000527805 */ /* 0x000fc4000001ff00 */
[----:B------:R-:W-:Y:S02]  /*2250*/  CS2R R84, SRZ ;  /* 0x0000000000547805 */ /* 0x000fe4000001ff00 */
[----:B----4-:R-:W-:Y:S02]  /*2260*/  CS2R R42, SRZ ;  /* 0x00000000002a7805 */ /* 0x010fe4000001ff00 */
[----:B------:R-:W-:Y:S02]  /*2270*/  CS2R R86, SRZ ;  /* 0x0000000000567805 */ /* 0x000fe4000001ff00 */
[----:B--2---:R-:W-:Y:S02]  /*2280*/  CS2R R40, SRZ ;  /* 0x0000000000287805 */ /* 0x004fe4000001ff00 */
[----:B------:R-:W-:Y:S01]  /*2290*/  CS2R R88, SRZ ;  /* 0x0000000000587805 */ /* 0x000fe2000001ff00 */
[----:B------:R-:W-:Y:S06]  /*22a0*/  @P0 BRA `(.L_x_0) ;  /* 0x00000018005c0947 */ /* 0x000fec0003800000 */
[----:B------:R-:W1:Y:S01]  /*22b0*/  LDC.64 R24, c[0x0][0x218] ;  /* 0x00008600ff187b82 */ /* 0x000e620000000a00 */
[----:B------:R-:W-:Y:S01]  /*22c0*/  IMAD.IADD R179, R180, 0x1, R179 ;  /* 0x00000001b4b37824 */ /* 0x000fe200078e02b3 */
[----:B------:R-:W-:Y:S01]  /*22d0*/  USHF.R.S32.HI UR8, URZ, 0x1f, UR4 ;  /* 0x0000001f3f087899 */ /* 0x000fe20008011404 */
[----:B------:R-:W-:Y:S01]  /*22e0*/  SHF.R.S32.HI R217, RZ, 0x1f, R0 ;  /* 0x0000001fffd97819 */ /* 0x000fe20000011400 */
[----:B------:R-:W-:Y:S01]  /*22f0*/  IMAD R181, R162, R183, R178 ;  /* 0x000000b7a2b57224 */ /* 0x000fe200078e02b2 */
[----:B------:R-:W-:Y:S01]  /*2300*/  SHF.R.S32.HI R185, RZ, 0x1f, R184 ;  /* 0x0000001fffb97819 */ /* 0x000fe200000114b8 */
[----:B------:R-:W-:Y:S01]  /*2310*/  IMAD.WIDE.U32 R2, R179, 0x2, R2 ;  /* 0x00000002b3027825 */ /* 0x000fe200078e0002 */
[----:B------:R-:W-:Y:S01]  /*2320*/  ULEA.HI UR8, UR8, UR4, URZ, 0x7 ;  /* 0x0000000408087291 */ /* 0x000fe2000f8f383f */
[----:B------:R-:W-:Y:S02]  /*2330*/  SHF.R.S32.HI R195, RZ, 0x1f, R176 ;  /* 0x0000001fffc37819 */ /* 0x000fe400000114b0 */
[----:B------:R-:W-:-:S02]  /*2340*/  CS2R R26, SRZ ;  /* 0x00000000001a7805 */ /* 0x000fc4000001ff00 */
[----:B------:R-:W-:Y:S01]  /*2350*/  SHF.R.S32.HI R199, RZ, 0x1f, R174 ;  /* 0x0000001fffc77819 */ /* 0x000fe200000114ae */
[----:B------:R-:W-:Y:S01]  /*2360*/  IMAD R183, R161, R183, R178 ;  /* 0x000000b7a1b77224 */ /* 0x000fe200078e02b2 */
[----:B------:R-:W-:Y:S01]  /*2370*/  IADD3 R2, P1, R2, 0x200, RZ ;  /* 0x0000020002027810 */ /* 0x000fe20007f3e0ff */
[----:B------:R-:W-:Y:S01]  /*2380*/  USHF.R.S32.HI UR12, URZ, 0x7, UR8 ;  /* 0x000000073f0c7899 */ /* 0x000fe20008011408 */
[----:B------:R-:W-:Y:S01]  /*2390*/  SHF.R.S32.HI R203, RZ, 0x1f, R172 ;  /* 0x0000001fffcb7819 */ /* 0x000fe200000114ac */
[----:B------:R-:W-:Y:S01]  /*23a0*/  IMAD.SHL.U32 R196, R177, 0x2, RZ ;  /* 0x00000002b1c47824 */ /* 0x000fe200078e00ff */
[----:B------:R-:W-:Y:S01]  /*23b0*/  SHF.R.S32.HI R207, RZ, 0x1f, R170 ;  /* 0x0000001fffcf7819 */ /* 0x000fe200000114aa */
[----:B------:R-:W-:Y:S01]  /*23c0*/  IMAD.X R223, RZ, RZ, R3, P1 ;  /* 0x000000ffffdf7224 */ /* 0x000fe200008e0603 */
[----:B------:R-:W-:Y:S01]  /*23d0*/  SHF.R.S32.HI R3, RZ, 0x1f, R182 ;  /* 0x0000001fff037819 */ /* 0x000fe200000114b6 */
[----:B------:R-:W-:Y:S01]  /*23e0*/  IMAD.SHL.U32 R198, R176, 0x2, RZ ;  /* 0x00000002b0c67824 */ /* 0x000fe200078e00ff */
[----:B------:R-:W-:Y:S01]  /*23f0*/  SHF.R.S32.HI R211, RZ, 0x1f, R168 ;  /* 0x0000001fffd37819 */ /* 0x000fe200000114a8 */
[----:B------:R-:W-:Y:S01]  /*2400*/  IMAD.SHL.U32 R200, R175, 0x2, RZ ;  /* 0x00000002afc87824 */ /* 0x000fe200078e00ff */
[----:B------:R-:W-:Y:S01]  /*2410*/  SHF.R.S32.HI R215, RZ, 0x1f, R166 ;  /* 0x0000001fffd77819 */ /* 0x000fe200000114a6 */
[----:B------:R-:W-:Y:S01]  /*2420*/  IMAD.SHL.U32 R202, R174, 0x2, RZ ;  /* 0x00000002aeca7824 */ /* 0x000fe200078e00ff */
[----:B-1----:R-:W-:Y:S01]  /*2430*/  LEA R179, P0, R0, R24, 0x2 ;  /* 0x0000001800b37211 */ /* 0x002fe200078010ff */
[----:B------:R-:W-:Y:S01]  /*2440*/  IMAD.SHL.U32 R204, R173, 0x2, RZ ;  /* 0x00000002adcc7824 */ /* 0x000fe200078e00ff */
[----:B------:R-:W-:Y:S01]  /*2450*/  SHF.R.S32.HI R24, RZ, 0x1f, R177 ;  /* 0x0000001fff187819 */ /* 0x000fe200000114b1 */
[----:B------:R-:W-:Y:S01]  /*2460*/  IMAD.SHL.U32 R206, R172, 0x2, RZ ;  /* 0x00000002acce7824 */ /* 0x000fe200078e00ff */
[----:B------:R-:W-:Y:S01]  /*2470*/  LEA.HI.X R180, R0, R25, R217, 0x2, P0 ;  /* 0x0000001900b47211 */ /* 0x000fe200000f14d9 */
[----:B------:R-:W-:Y:S01]  /*2480*/  IMAD.SHL.U32 R208, R171, 0x2, RZ ;  /* 0x00000002abd07824 */ /* 0x000fe200078e00ff */
[----:B------:R-:W-:Y:S01]  /*2490*/  SHF.L.U64.HI R187, R177, 0x1, R24 ;  /* 0x00000001b1bb7819 */ /* 0x000fe20000010218 */
[----:B------:R-:W-:Y:S01]  /*24a0*/  IMAD.SHL.U32 R210, R170, 0x2, RZ ;  /* 0x00000002aad27824 */ /* 0x000fe200078e00ff */
[----:B------:R-:W-:Y:S01]  /*24b0*/  SHF.R.S32.HI R24, RZ, 0x1f, R175 ;  /* 0x0000001fff187819 */ /* 0x000fe200000114af */
[----:B------:R-:W-:Y:S01]  /*24c0*/  IMAD.SHL.U32 R212, R169, 0x2, RZ ;  /* 0x00000002a9d47824 */ /* 0x000fe200078e00ff */
[C---:B------:R-:W-:Y:S01]  /*24d0*/  SHF.L.U64.HI R178, R182.reuse, 0x1, R3 ;  /* 0x00000001b6b27819 */ /* 0x040fe20000010203 */
        /* <DEDUP_REMOVED lines=9> */
[----:B------:R-:W-:-:S02]  /*2570*/  SHF.R.S32.HI R24, RZ, 0x1f, R171 ;  /* 0x0000001fff187819 */ /* 0x000fc400000114ab */
[----:B------:R-:W-:Y:S02]  /*2580*/  CS2R R28, SRZ ;  /* 0x00000000001c7805 */ /* 0x000fe4000001ff00 */
[----:B------:R-:W-:Y:S02]  /*2590*/  SHF.L.U64.HI R195, R176, 0x1, R195 ;  /* 0x00000001b0c37819 */ /* 0x000fe400000102c3 */
[----:B------:R-:W-:Y:S02]  /*25a0*/  CS2R R30, SRZ ;  /* 0x00000000001e7805 */ /* 0x000fe4000001ff00 */
[----:B------:R-:W-:Y:S02]  /*25b0*/  SHF.L.U64.HI R205, R171, 0x1, R24 ;  /* 0x00000001abcd7819 */ /* 0x000fe40000010218 */
[----:B------:R-:W-:Y:S02]  /*25c0*/  CS2R R32, SRZ ;  /* 0x0000000000207805 */ /* 0x000fe4000001ff00 */
        /* <DEDUP_REMOVED lines=12> */
[----:B------:R-:W-:-:S02]  /*2690*/  SHF.L.U64.HI R207, R170, 0x1, R207 ;  /* 0x00000001aacf7819 */ /* 0x000fc400000102cf */
[----:B------:R-:W-:Y:S02]  /*26a0*/  CS2R R44, SRZ ;  /* 0x00000000002c7805 */ /* 0x000fe4000001ff00 */
[----:B------:R-:W-:Y:S02]  /*26b0*/  SHF.L.U64.HI R211, R168, 0x1, R211 ;  /* 0x00000001a8d37819 */ /* 0x000fe400000102d3 */
[----:B------:R-:W-:Y:S02]  /*26c0*/  CS2R R46, SRZ ;  /* 0x00000000002e7805 */ /* 0x000fe4000001ff00 */
[----:B------:R-:W-:Y:S02]  /*26d0*/  SHF.L.U64.HI R215, R166, 0x1, R215 ;  /* 0x00000001a6d77819 */ /* 0x000fe400000102d7 */
[----:B------:R-:W-:Y:S02]  /*26e0*/  CS2R R48, SRZ ;  /* 0x0000000000307805 */ /* 0x000fe4000001ff00 */
[----:B------:R-:W-:-:S02]  /*26f0*/  CS2R R50, SRZ ;  /* 0x0000000000327805 */ /* 0x000fc4000001ff00 */
[----:B------:R-:W-:Y:S02]  /*2700*/  CS2R R52, SRZ ;  /* 0x0000000000347805 */ /* 0x000fe4000001ff00 */
[----:B------:R-:W-:Y:S02]  /*2710*/  CS2R R54, SRZ ;  /* 0x0000000000367805 */ /* 0x000fe4000001ff00 */
[----:B------:R-:W-:Y:S02]  /*2720*/  CS2R R56, SRZ ;  /* 0x0000000000387805 */ /* 0x000fe4000001ff00 */
[----:B------:R-:W-:Y:S02]  /*2730*/  CS2R R58, SRZ ;  /* 0x00000000003a7805 */ /* 0x000fe4000001ff00 */
        /* <DEDUP_REMOVED lines=46> */
[----:B------:R-:W-:Y:S01]  /*2a20*/  SHF.L.U64.HI R217, R0, 0x1, R217 ;  /* 0x0000000100d97819 */ /* 0x000fe200000102d9 */
[----:B------:R-:W-:Y:S02]  /*2a30*/  UIADD3 UR24, UR5, 0x30000, URZ ;  /* 0x0003000005187890 */ /* 0x000fe4000fffe03f */
[----:B------:R-:W-:Y:S01]  /*2a40*/  UIADD3 UR6, UR9, -0x100, URZ ;  /* 0xffffff0009067890 */ /* 0x000fe2000fffe03f */
[----:B------:R-:W-:Y:S01]  /*2a50*/  UMOV UR7, 0x1 ;  /* 0x0000000100077882 */ /* 0x000fe20000000000 */
[----:B------:R-:W-:Y:S01]  /*2a60*/  UIADD3 UR25, UR12, -0x2, URZ ;  /* 0xfffffffe0c197890 */ /* 0x000fe2000fffe03f */
[----:B------:R-:W-:Y:S01]  /*2a70*/  UMOV UR13, 0xffffffff ;  /* 0xffffffff000d7882 */ /* 0x000fe20000000000 */
[----:B------:R-:W-:-:S10]  /*2a80*/  UMOV UR4, URZ ;  /* 0x0000003f00047c82 */ /* 0x000fd40008000000 */
.L_x_1:
[----:B------:R-:W-:Y:S01]  /*2a90*/  UIADD3 UR13, UR13, 0x1, URZ ;  /* 0x000000010d0d7890 */ /* 0x000fe2000fffe03f */
[----:B------:R-:W-:-:S04]  /*2aa0*/  DEPBAR.LE SB0, 0x2 ;  /* 0x000080800000791a */ /* 0x000fc80000000000 */
[----:B------:R-:W-:Y:S01]  /*2ab0*/  UISETP.GT.AND UP0, UPT, UR13, 0x2, UPT ;  /* 0x000000020d00788c */ /* 0x000fe2000bf04270 */
[----:B------:R-:W-:Y:S01]  /*2ac0*/  BAR.SYNC.DEFER_BLOCKING 0x0 ;  /* 0x0000000000007b1d */ /* 0x000fe20000010000 */
[----:B------:R-:W-:Y:S01]  /*2ad0*/  USHF.L.U32 UR8, UR19, 0xb, URZ ;  /* 0x0000000b13087899 */ /* 0x000fe2000800063f */
[----:B------:R-:W-:Y:S01]  /*2ae0*/  ISETP.GE.AND P0, PT, R7, UR6, PT ;  /* 0x0000000607007c0c */ /* 0x000fe2000bf06270 */
[----:B------:R-:W-:Y:S01]  /*2af0*/  USEL UR13, UR13, URZ, !UP0 ;  /* 0x0000003f0d0d7287 */ /* 0x000fe2000c000000 */
[----:B------:R-:W-:Y:S01]  /*2b00*/  ISETP.GE.AND P6, PT, R6, UR6, PT ;  /* 0x0000000606007c0c */ /* 0x000fe2000bfc6270 */
[----:B------:R-:W-:Y:S01]  /*2b10*/  ULOP3.LUT UR8, UR8, 0x2000, URZ, 0xc0, !UPT ;  /* 0x0000200008087892 */ /* 0x000fe2000f8ec03f */
[----:B------:R-:W-:Y:S01]  /*2b20*/  SEL R3, RZ, 0x10, P0 ;  /* 0x00000010ff037807 */ /* 0x000fe20000000000 */
[----:B------:R-:W-:Y:S01]  /*2b30*/  ULEA UR15, UR13, UR24, 0xf ;  /* 0x000000180d0f7291 */ /* 0x000fe2000f8e783f */
[----:B------:R-:W-:Y:S01]  /*2b40*/  ISETP.GE.AND P0, PT, R186, UR6, PT ;  /* 0x00000006ba007c0c */ /* 0x000fe2000bf06270 */
[----:B------:R-:W-:Y:S01]  /*2b50*/  ULEA UR14, UR13, UR5, 0x10 ;  /* 0x000000050d0e7291 */ /* 0x000fe2000f8e803f */
[----:B------:R-:W-:Y:S01]  /*2b60*/  ISETP.GE.AND P3, PT, R189, UR6, PT ;  /* 0x00000006bd007c0c */ /* 0x000fe2000bf66270 */
[----:B------:R-:W-:Y:S01]  /*2b70*/  UIADD3 UR15, UR15, UR8, URZ ;  /* 0x000000080f0f7290 */ /* 0x000fe2000fffe03f */
[----:B-1----:R-:W-:Y:S01]  /*2b80*/  SEL R166, RZ, 0x10, P0 ;  /* 0x00000010ffa67807 */ /* 0x002fe20000000000 */
[----:B------:R-:W-:Y:S01]  /*2b90*/  USHF.R.U32.HI UR9, URZ, 0x4, UR14 ;  /* 0x000000043f097899 */ /* 0x000fe2000801160e */
[----:B------:R-:W-:Y:S01]  /*2ba0*/  SEL R168, RZ, 0x10, P3 ;  /* 0x00000010ffa87807 */ /* 0x000fe20001800000 */
[----:B------:R-:W-:-:S02]  /*2bb0*/  USHF.R.U32.HI UR8, URZ, 0x4, UR15 ;  /* 0x000000043f087899 */ /* 0x000fc4000801160f */
[----:B------:R-:W-:Y:S02]  /*2bc0*/  USGXT.U32 UR9, UR9, 0xe ;  /* 0x0000000e0909789a */ /* 0x000fe40008000000 */
[----:B------:R-:W-:Y:S02]  /*2bd0*/  USGXT.U32 UR8, UR8, 0xe ;  /* 0x0000000e0808789a */ /* 0x000fe40008000000 */
[----:B------:R-:W-:Y:S02]  /*2be0*/  ULOP3.LUT UR10, UR9, 0x4000000, URZ, 0xfc, !UPT ;  /* 0x04000000090a7892 */ /* 0x000fe4000f8efc3f */
[----:B------:R-:W-:Y:S01]  /*2bf0*/  ULOP3.LUT UR8, UR8, 0x4000000, URZ, 0xfc, !UPT ;  /* 0x0400000008087892 */ /* 0x000fe2000f8efc3f */
[----:B------:R-:W-:Y:S01]  /*2c00*/  WARPGROUP.ARRIVE ;  /* 0x00000000000079c5 */ /* 0x000fe20000000000 */
[----:B------:R-:W-:Y:S01]  /*2c10*/  UMOV UR11, 0x40000040 ;  /* 0x40000040000b7882 */ /* 0x000fe20000000000 */
[----:B------:R-:W-:Y:S01]  /*2c20*/  UMOV UR9, 0x40000040 ;  /* 0x4000004000097882 */ /* 0x000fe20000000000 */
[----:B------:R-:W-:-:S02]  /*2c30*/  UISETP.GE.AND UP0, UPT, UR4, UR25, UPT ;  /* 0x000000190400728c */ /* 0x000fc4000bf06270 */
[----:B------:R-:W-:Y:S02]  /*2c40*/  UIADD3 UR7, UR7, 0x1, URZ ;  /* 0x0000000107077890 */ /* 0x000fe4000fffe03f */
[----:B------:R-:W-:Y:S01]  /*2c50*/  UIADD3 UR4, UR4, 0x1, URZ ;  /* 0x0000000104047890 */ /* 0x000fe2000fffe03f */
[----:B------:R-:W-:Y:S01]  /*2c60*/  HGMMA.64x256x16.F32 R24, gdesc[UR8].tnspB, R24 ;  /* 0x43e00000081879f0 */ /* 0x000fe20008700818 */
[----:B------:R-:W-:Y:S01]  /*2c70*/  UIADD3 UR9, UR14, 0x800, URZ ;  /* 0x000008000e097890 */ /* 0x000fe2000fffe03f */
[----:B------:R-:W-:Y:S01]  /*2c80*/  PLOP3.LUT P1, PT, PT, PT, UP0, 0x40, 0x0 ;  /* 0x000000000000781c */ /* 0x000fe20003f2e808 */
[----:B------:R-:W-:Y:S01]  /*2c90*/  UIADD3 UR8, UR15, 0x20, URZ ;  /* 0x000000200f087890 */ /* 0x000fe2000fffe03f */
[----:B------:R-:W-:Y:S01]  /*2ca0*/  PLOP3.LUT P4, PT, PT, PT, UP0, 0x40, 0x0 ;  /* 0x000000000000781c */ /* 0x000fe20003f8e808 */
[----:B------:R-:W-:Y:S01]  /*2cb0*/  USHF.R.U32.HI UR9, URZ, 0x4, UR9 ;  /* 0x000000043f097899 */ /* 0x000fe20008011609 */
[----:B------:R-:W-:Y:S01]  /*2cc0*/  SEL R3, R3, RZ, P1 ;  /* 0x000000ff03037207 */ /* 0x000fe20000800000 */
[----:B------:R-:W-:Y:S01]  /*2cd0*/  USHF.R.U32.HI UR8, URZ, 0x4, UR8 ;  /* 0x000000043f087899 */ /* 0x000fe20008011608 */
[----:B------:R-:W-:Y:S01]  /*2ce0*/  ISETP.GE.AND P1, PT, R188, UR6, PT ;  /* 0x00000006bc007c0c */ /* 0x000fe2000bf26270 */
[----:B------:R-:W-:Y:S01]  /*2cf0*/  USGXT.U32 UR9, UR9, 0xe ;  /* 0x0000000e0909789a */ /* 0x000fe20008000000 */
[----:B------:R-:W-:Y:S01]  /*2d00*/  ISETP.NE.U32.AND P2, PT, R3, RZ, PT ;  /* 0x000000ff0300720c */ /* 0x000fe20003f45070 */
[----:B------:R-:W-:Y:S01]  /*2d10*/  USGXT.U32 UR8, UR8, 0xe ;  /* 0x0000000e0808789a */ /* 0x000fe20008000000 */
[----:B------:R-:W-:Y:S01]  /*2d20*/  SEL R3, RZ, 0x10, P6 ;  /* 0x00000010ff037807 */ /* 0x000fe20003000000 */
[----:B------:R-:W-:Y:S01]  /*2d30*/  ULOP3.LUT UR10, UR9, 0x4000000, URZ, 0xfc, !UPT ;  /* 0x04000000090a7892 */ /* 0x000fe2000f8efc3f */
[----:B------:R-:W-:Y:S01]  /*2d40*/  PLOP3.LUT P6, PT, PT, PT, UP0, 0x40, 0x0 ;  /* 0x000000000000781c */ /* 0x000fe20003fce808 */
[----:B------:R-:W-:Y:S01]  /*2d50*/  ULOP3.LUT UR8, UR8, 0x4000000, URZ, 0xfc, !UPT ;  /* 0x0400000008087892 */ /* 0x000fe2000f8efc3f */
[----:B------:R-:W-:Y:S01]  /*2d60*/  SEL R167, RZ, 0x10, P1 ;  /* 0x00000010ffa77807 */ /* 0x000fe20000800000 */
[----:B------:R-:W-:Y:S01]  /*2d70*/  UMOV UR11, 0x40000040 ;  /* 0x40000040000b7882 */ /* 0x000fe20000000000 */
[----:B------:R-:W-:Y:S01]  /*2d80*/  UMOV UR9, 0x40000040 ;  /* 0x4000004000097882 */ /* 0x000fe20000000000 */
[----:B------:R-:W-:Y:S01]  /*2d90*/  UISETP.GT.AND UP1, UPT, UR7, 0x2, UPT ;  /* 0x000000020700788c */ /* 0x000fe2000bf24270 */
[----:B------:R-:W-:-:S02]  /*2da0*/  PLOP3.LUT P0, PT, PT, PT, UP0, 0x40, 0x0 ;  /* 0x000000000000781c */ /* 0x000fc40003f0e808 */
[----:B------:R-:W-:Y:S01]  /*2db0*/  SEL R3, R3, RZ, P4 ;  /* 0x000000ff03037207 */ /* 0x000fe20002000000 */
[----:B------:R-:W-:Y:S01]  /*2dc0*/  USEL UR7, UR7, URZ, !UP1 ;  /* 0x0000003f07077287 */ /* 0x000fe2000c800000 */
[----:B------:R-:W-:Y:S01]  /*2dd0*/  SEL R167, R167, RZ, P6 ;  /* 0x000000ffa7a77207 */ /* 0x000fe20003000000 */
[----:B------:R-:W-:Y:S01]  /*2de0*/  UISETP.GE.AND UP1, UPT, UR20, UR6, UPT ;  /* 0x000000061400728c */ /* 0x000fe2000bf26270 */
[----:B------:R-:W-:Y:S02]  /*2df0*/  PLOP3.LUT P5, PT, PT, PT, UP0, 0x40, 0x0 ;  /* 0x000000000000781c */ /* 0x000fe40003fae808 */
[----:B------:R-:W-:Y:S02]  /*2e00*/  SEL R168, R168, RZ, P0 ;  /* 0x000000ffa8a87207 */ /* 0x000fe40000000000 */
[----:B------:R-:W-:Y:S01]  /*2e10*/  ISETP.NE.U32.AND P0, PT, R3, RZ, PT ;  /* 0x000000ff0300720c */ /* 0x000fe20003f05070 */
[----:B------:R-:W-:Y:S01]  /*2e20*/  IMAD.MOV.U32 R3, RZ, RZ, R223 ;  /* 0x000000ffff037224 */ /* 0x000fe200078e00df */
[----:B------:R-:W-:-:S02]  /*2e30*/  ISETP.NE.U32.AND P3, PT, R167, RZ, PT ;  /* 0x000000ffa700720c */ /* 0x000fc40003f65070 */
[----:B------:R-:W-:Y:S02]  /*2e40*/  SEL R166, R166, RZ, P5 ;  /* 0x000000ffa6a67207 */ /* 0x000fe40002800000 */
[----:B------:R-:W-:Y:S02]  /*2e50*/  ISETP.GE.AND P5, PT, R190, UR6, PT ;  /* 0x00000006be007c0c */ /* 0x000fe4000bfa6270 */
[----:B------:R-:W-:Y:S02]  /*2e60*/  ISETP.NE.U32.AND P4, PT, R166, RZ, PT ;  /* 0x000000ffa600720c */ /* 0x000fe40003f85070 */
[----:B------:R-:W-:Y:S02]  /*2e70*/  PLOP3.LUT P6, PT, PT, PT, UP0, 0x40, 0x0 ;  /* 0x000000000000781c */ /* 0x000fe40003fce808 */
[----:B------:R-:W-:Y:S02]  /*2e80*/  SEL R166, RZ, 0x10, P5 ;  /* 0x00000010ffa67807 */ /* 0x000fe40002800000 */
[----:B------:R-:W-:-:S02]  /*2e90*/  IADD3 R170, P5, R179, R218, RZ ;  /* 0x000000dab3aa7210 */ /* 0x000fc40007fbe0ff */
[----:B------:R-:W-:Y:S02]  /*2ea0*/  SEL R166, R166, RZ, P6 ;  /* 0x000000ffa6a67207 */ /* 0x000fe40003000000 */
[----:B------:R-:W-:Y:S02]  /*2eb0*/  ISETP.GE.AND P6, PT, R191, UR6, PT ;  /* 0x00000006bf007c0c */ /* 0x000fe4000bfc6270 */
[----:B------:R-:W-:Y:S01]  /*2ec0*/  ISETP.NE.U32.AND P1, PT, R168, RZ, PT ;  /* 0x000000ffa800720c */ /* 0x000fe20003f25070 */
[----:B------:R-:W-:Y:S01]  /*2ed0*/  HGMMA.64x256x16.F32 R24, gdesc[UR8].tnspB, R24 ;  /* 0x43e00000081879f0 */ /* 0x000fe20008700818 */
[----:B------:R-:W-:Y:S02]  /*2ee0*/  UIADD3 UR9, UR14, 0x1000, URZ ;  /* 0x000010000e097890 */ /* 0x000fe4000fffe03f */
[----:B------:R-:W-:Y:S02]  /*2ef0*/  UIADD3 UR8, UR15, 0x40, URZ ;  /* 0x000000400f087890 */ /* 0x000fe4000fffe03f */
[----:B------:R-:W-:-:S02]  /*2f00*/  USHF.R.U32.HI UR9, URZ, 0x4, UR9 ;  /* 0x000000043f097899 */ /* 0x000fc40008011609 */
[----:B------:R-:W-:Y:S02]  /*2f10*/  USHF.R.U32.HI UR8, URZ, 0x4, UR8 ;  /* 0x000000043f087899 */ /* 0x000fe40008011608 */
[----:B------:R-:W-:Y:S02]  /*2f20*/  USGXT.U32 UR9, UR9, 0xe ;  /* 0x0000000e0909789a */ /* 0x000fe40008000000 */
[----:B------:R-:W-:Y:S02]  /*2f30*/  USGXT.U32 UR8, UR8, 0xe ;  /* 0x0000000e0808789a */ /* 0x000fe40008000000 */
[----:B------:R-:W-:Y:S02]  /*2f40*/  ULOP3.LUT UR10, UR9, 0x4000000, URZ, 0xfc, !UPT ;  /* 0x04000000090a7892 */ /* 0x000fe4000f8efc3f */
[----:B------:R-:W-:Y:S01]  /*2f50*/  ULOP3.LUT UR8, UR8, 0x4000000, URZ, 0xfc, !UPT ;  /* 0x0400000008087892 */ /* 0x000fe2000f8efc3f */
[----:B------:R-:W-:Y:S01]  /*2f60*/  UMOV UR11, 0x40000040 ;  /* 0x40000040000b7882 */ /* 0x000fe20000000000 */
[----:B------:R-:W-:-:S11]  /*2f70*/  UMOV UR9, 0x40000040 ;  /* 0x4000004000097882 */ /* 0x000fd60000000000 */
[----:B------:R-:W-:Y:S01]  /*2f80*/  HGMMA.64x256x16.F32 R24, gdesc[UR8].tnspB, R24 ;  /* 0x43e00000081879f0 */ /* 0x000fe20008700818 */
[----:B------:R-:W-:Y:S02]  /*2f90*/  UIADD3 UR9, UR14, 0x1800, URZ ;  /* 0x000018000e097890 */ /* 0x000fe4000fffe03f */
[----:B------:R-:W-:Y:S02]  /*2fa0*/  UIADD3 UR8, UR15, 0x60, URZ ;  /* 0x000000600f087890 */ /* 0x000fe4000fffe03f */
[----:B------:R-:W-:Y:S02]  /*2fb0*/  USHF.R.U32.HI UR9, URZ, 0x4, UR9 ;  /* 0x000000043f097899 */ /* 0x000fe40008011609 */
[----:B------:R-:W-:Y:S02]  /*2fc0*/  USHF.R.U32.HI UR8, URZ, 0x4, UR8 ;  /* 0x000000043f087899 */ /* 0x000fe40008011608 */
[----:B------:R-:W-:Y:S02]  /*2fd0*/  USGXT.U32 UR9, UR9, 0xe ;  /* 0x0000000e0909789a */ /* 0x000fe40008000000 */
[----:B------:R-:W-:-:S02]  /*2fe0*/  USGXT.U32 UR8, UR8, 0xe ;  /* 0x0000000e0808789a */ /* 0x000fc40008000000 */
        /* <DEDUP_REMOVED lines=36> */
[----:B------:R-:W-:Y:S01]  /*3230*/  UMOV UR9, 0x40000040 ;  /* 0x4000004000097882 */ /* 0x000fe20000000000 */
[----:B------:R-:W-:Y:S02]  /*3240*/  UIADD3 UR14, UR14, 0x3800, URZ ;  /* 0x000038000e0e7890 */ /* 0x000fe4000fffe03f */
[----:B------:R-:W-:-:S08]  /*3250*/  UIADD3 UR15, UR15, 0x4060, URZ ;  /* 0x000040600f0f7890 */ /* 0x000fd0000fffe03f */
[----:B------:R-:W-:Y:S01]  /*3260*/  HGMMA.64x256x16.F32 R24, gdesc[UR8].tnspB, R24 ;  /* 0x43e00000081879f0 */ /* 0x000fe20008700818 */
[----:B------:R-:W-:Y:S02]  /*3270*/  USHF.R.U32.HI UR9, URZ, 0x4, UR14 ;  /* 0x000000043f097899 */ /* 0x000fe4000801160e */
[----:B------:R-:W-:Y:S02]  /*3280*/  USHF.R.U32.HI UR8, URZ, 0x4, UR15 ;  /* 0x000000043f087899 */ /* 0x000fe4000801160f */
[----:B------:R-:W-:Y:S02]  /*3290*/  USGXT.U32 UR9, UR9, 0xe ;  /* 0x0000000e0909789a */ /* 0x000fe40008000000 */
[----:B------:R-:W-:Y:S02]  /*32a0*/  USGXT.U32 UR8, UR8, 0xe ;  /* 0x0000000e0808789a */ /* 0x000fe40008000000 */
[----:B------:R-:W-:Y:S02]  /*32b0*/  ULOP3.LUT UR10, UR9, 0x4000000, URZ, 0xfc, !UPT ;  /* 0x04000000090a7892 */ /* 0x000fe4000f8efc3f */
[----:B------:R-:W-:Y:S01]  /*32c0*/  ULOP3.LUT UR8, UR8, 0x4000000, URZ, 0xfc, !UPT ;  /* 0x0400000008087892 */ /* 0x000fe2000f8efc3f */
[----:B------:R-:W-:Y:S01]  /*32d0*/  UMOV UR11, 0x40000040 ;  /* 0x40000040000b7882 */ /* 0x000fe20000000000 */
[----:B------:R-:W-:-:S15]  /*32e0*/  UMOV UR9, 0x40000040 ;  /* 0x4000004000097882 */ /* 0x000fde0000000000 */
[----:B------:R-:W-:Y:S01]  /*32f0*/  HGMMA.64x256x16.F32 R24, gdesc[UR8].tnspB, R24, gsb0 ;  /* 0x43e00000081879f0 */ /* 0x000fe20008000818 */
[----:B------:R-:W-:Y:S02]  /*3300*/  ULEA UR8, UR7, UR24, 0xf ;  /* 0x0000001807087291 */ /* 0x000fe4000f8e783f */
[----:B------:R-:W-:-:S04]  /*3310*/  ULEA UR9, UR7, UR5, 0x10 ;  /* 0x0000000507097291 */ /* 0x000fc8000f8e803f */
[----:B------:R-:W-:Y:S02]  /*3320*/  LEA R167, R152, UR8, 0x1 ;  /* 0x0000000898a77c11 */ /* 0x000fe4000f8e08ff */
[----:B------:R-:W-:Y:S02]  /*3330*/  LEA R169, R153, UR8, 0x1 ;  /* 0x0000000899a97c11 */ /* 0x000fe4000f8e08ff */
[----:B------:R-:W-:Y:S02]  /*3340*/  LEA R171, R154, UR8, 0x1 ;  /* 0x000000089aab7c11 */ /* 0x000fe4000f8e08ff */
[----:B------:R-:W-:Y:S02]  /*3350*/  LEA R173, R155, UR8, 0x1 ;  /* 0x000000089bad7c11 */ /* 0x000fe4000f8e08ff */
[----:B------:R-:W-:Y:S02]  /*3360*/  LEA R175, R156, UR8, 0x1 ;  /* 0x000000089caf7c11 */ /* 0x000fe4000f8e08ff */
[----:B------:R-:W-:-:S02]  /*3370*/  LEA R177, R157, UR8, 0x1 ;  /* 0x000000089db17c11 */ /* 0x000fc4000f8e08ff */
[----:B------:R-:W-:Y:S02]  /*3380*/  LEA R219, R158, UR8, 0x1 ;  /* 0x000000089edb7c11 */ /* 0x000fe4000f8e08ff */
[----:B------:R-:W-:Y:S01]  /*3390*/  LEA R221, R18, UR9, 0x1 ;  /* 0x0000000912dd7c11 */ /* 0x000fe2000f8e08ff */
[----:B------:R-:W-:Y:S02]  /*33a0*/  WARPGROUP.DEPBAR.LE gsb0, 0x1 ;  /* 0x00008000000079c5 */ /* 0x000fe40000010100 */
[----:B------:R-:W-:Y:S06]  /*33b0*/  BAR.SYNC.DEFER_BLOCKING 0x0 ;  /* 0x0000000000007b1d */ /* 0x000fec0000010000 */
[----:B------:R-:W-:Y:S01]  /*33c0*/  @!PT LDS RZ, [RZ] ;  /* 0x00000000fffff984 */ /* 0x000fe20000000800 */
[----:B------:R-:W-:Y:S01]  /*33d0*/  @!PT LDS RZ, [RZ] ;  /* 0x00000000fffff984 */ /* 0x000fe20000000800 */
[----:B------:R-:W-:Y:S01]  /*33e0*/  @!PT LDS RZ, [RZ] ;  /* 0x00000000fffff984 */ /* 0x000fe20000000800 */
[----:B------:R1:W-:Y:S04]  /*33f0*/  LDGSTS.E.BYPASS.128 [R167], desc[UR16][R2.64], P2 ;  /* 0x0000000002a77fae */ /* 0x0003e80009101c50 */
[----:B------:R-:W-:Y:S04]  /*3400*/  LDGSTS.E.BYPASS.128 [R169], desc[UR16][R2.64], P2 ;  /* 0x0000000002a97fae */ /* 0x000fe80009101c50 */
[----:B------:R2:W-:Y:S01]  /*3410*/  LDGSTS.E.BYPASS.128 [R171], desc[UR16][R2.64], P2 ;  /* 0x0000000002ab7fae */ /* 0x0005e20009101c50 */
[----:B-1----:R-:W-:-:S03]  /*3420*/  LEA R167, R159, UR8, 0x1 ;  /* 0x000000089fa77c11 */ /* 0x002fc6000f8e08ff */
[----:B------:R1:W-:Y:S01]  /*3430*/  LDGSTS.E.BYPASS.128 [R173], desc[UR16][R2.64], P2 ;  /* 0x0000000002ad7fae */ /* 0x0003e20009101c50 */
[----:B------:R-:W-:Y:S02]  /*3440*/  USEL UR8, URZ, 0x10, UP1 ;  /* 0x000000103f087887 */ /* 0x000fe40008800000 */
[----:B------:R-:W-:Y:S01]  /*3450*/  UISETP.GE.AND UP1, UPT, UR21, UR6, UPT ;  /* 0x000000061500728c */ /* 0x000fe2000bf26270 */
[----:B------:R3:W-:Y:S01]  /*3460*/  LDGSTS.E.BYPASS.128 [R175], desc[UR16][R2.64], P2 ;  /* 0x0000000002af7fae */ /* 0x0007e20009101c50 */
[----:B------:R-:W-:Y:S01]  /*3470*/  USEL UR8, UR8, URZ, !UP0 ;  /* 0x0000003f08087287 */ /* 0x000fe2000c000000 */
[----:B--2---:R-:W-:Y:S02]  /*3480*/  IMAD.X R171, R180, 0x1, R215, P5 ;  /* 0x00000001b4ab7824 */ /* 0x004fe400028e06d7 */
[----:B------:R2:W-:Y:S01]  /*3490*/  LDGSTS.E.BYPASS.128 [R177], desc[UR16][R2.64], P2 ;  /* 0x0000000002b17fae */ /* 0x0005e20009101c50 */
[----:B------:R-:W-:-:S03]  /*34a0*/  PLOP3.LUT P5, PT, PT, PT, UP0, 0x40, 0x0 ;  /* 0x000000000000781c */ /* 0x000fc60003fae808 */
[----:B------:R4:W-:Y:S01]  /*34b0*/  LDGSTS.E.BYPASS.128 [R219], desc[UR16][R2.64], P2 ;  /* 0x0000000002db7fae */ /* 0x0009e20009101c50 */
[----:B-1----:R-:W-:-:S03]  /*34c0*/  LEA R173, R22, UR9, 0x1 ;  /* 0x0000000916ad7c11 */ /* 0x002fc6000f8e08ff */
[----:B------:R1:W-:Y:S01]  /*34d0*/  LDGSTS.E.BYPASS.128 [R167], desc[UR16][R2.64], P2 ;  /* 0x0000000002a77fae */ /* 0x0003e20009101c50 */
[----:B------:R-:W-:Y:S02]  /*34e0*/  ISETP.NE.U32.AND P2, PT, R166, RZ, PT ;  /* 0x000000ffa600720c */ /* 0x000fe40003f45070 */
[----:B------:R-:W-:Y:S01]  /*34f0*/  SEL R166, RZ, 0x10, P6 ;  /* 0x00000010ffa67807 */ /* 0x000fe20003000000 */
[----:B------:R-:W0:Y:S01]  /*3500*/  LDGDEPBAR ;  /* 0x00000000000079af */ /* 0x000e220000000000 */
[----:B---3--:R-:W-:Y:S02]  /*3510*/  LEA R175, R8, UR9, 0x1 ;  /* 0x0000000908af7c11 */ /* 0x008fe4000f8e08ff */
[----:B--2---:R-:W-:Y:S01]  /*3520*/  LEA R177, R10, UR9, 0x1 ;  /* 0x000000090ab17c11 */ /* 0x004fe2000f8e08ff */
[----:B------:R2:W-:Y:S01]  /*3530*/  LDGSTS.E.BYPASS.128 [R173], desc[UR16][R170.64], P0 ;  /* 0x00000000aaad7fae */ /* 0x0005e20008101c50 */
[----:B------:R-:W-:Y:S02]  /*3540*/  IADD3 R168, P0, R179, R216, RZ ;  /* 0x000000d8b3a87210 */ /* 0x000fe40007f1e0ff */
[----:B----4-:R-:W-:-:S02]  /*3550*/  LEA R219, R17, UR9, 0x1 ;  /* 0x0000000911db7c11 */ /* 0x010fc4000f8e08ff */
[----:B-1----:R-:W-:Y:S01]  /*3560*/  SEL R167, R166, RZ, P5 ;  /* 0x000000ffa6a77207 */ /* 0x002fe20002800000 */
[C---:B------:R-:W-:Y:S01]  /*3570*/  IMAD.X R169, R180.reuse, 0x1, R213, P0 ;  /* 0x00000001b4a97824 */ /* 0x040fe200000e06d5 */
[----:B------:R-:W-:Y:S02]  /*3580*/  IADD3 R166, P5, R179, R214, RZ ;  /* 0x000000d6b3a67210 */ /* 0x000fe40007fbe0ff */
[----:B------:R-:W-:Y:S02]  /*3590*/  ISETP.NE.U32.AND P0, PT, R167, RZ, PT ;  /* 0x000000ffa700720c */ /* 0x000fe40003f05070 */
[----:B------:R1:W-:Y:S01]  /*35a0*/  LDGSTS.E.BYPASS.128 [R175], desc[UR16][R168.64], P4 ;  /* 0x00000000a8af7fae */ /* 0x0003e2000a101c50 */
[----:B------:R-:W-:Y:S01]  /*35b0*/  IMAD.X R167, R180, 0x1, R211, P5 ;  /* 0x00000001b4a77824 */ /* 0x000fe200028e06d3 */
[----:B--2---:R-:W-:Y:S02]  /*35c0*/  LEA R173, R9, UR9, 0x1 ;  /* 0x0000000909ad7c11 */ /* 0x004fe4000f8e08ff */
[----:B------:R-:W-:-:S02]  /*35d0*/  IADD3 R170, P6, R179, R212, RZ ;  /* 0x000000d4b3aa7210 */ /* 0x000fc40007fde0ff */
[----:B------:R-:W-:Y:S01]  /*35e0*/  ISETP.NE.U32.AND P4, PT, RZ, UR8, PT ;  /* 0x00000008ff007c0c */ /* 0x000fe2000bf85070 */
[----:B------:R2:W-:Y:S01]  /*35f0*/  LDGSTS.E.BYPASS.128 [R173], desc[UR16][R166.64], P3 ;  /* 0x00000000a6ad7fae */ /* 0x0005e20009901c50 */
[----:B------:R-:W-:Y:S01]  /*3600*/  ISETP.GE.AND P3, PT, R192, UR6, PT ;  /* 0x00000006c0007c0c */ /* 0x000fe2000bf66270 */
[----:B------:R-:W-:Y:S01]  /*3610*/  IMAD.X R171, R180, 0x1, R209, P6 ;  /* 0x00000001b4ab7824 */ /* 0x000fe200030e06d1 */
[----:B------:R-:W-:Y:S01]  /*3620*/  PLOP3.LUT P6, PT, PT, PT, UP0, 0x40, 0x0 ;  /* 0x000000000000781c */ /* 0x000fe20003fce808 */
[----:B------:R-:W-:Y:S01]  /*3630*/  USEL UR8, URZ, 0x10, UP1 ;  /* 0x000000103f087887 */ /* 0x000fe20008800000 */
[----:B------:R-:W-:Y:S01]  /*3640*/  SEL R172, RZ, 0x10, P3 ;  /* 0x00000010ffac7807 */ /* 0x000fe20001800000 */
[----:B------:R-:W-:Y:S02]  /*3650*/  UISETP.GE.AND UP1, UPT, UR22, UR6, UPT ;  /* 0x000000061600728c */ /* 0x000fe4000bf26270 */
[----:B------:R-:W-:Y:S01]  /*3660*/  ISETP.GE.AND P5, PT, R193, UR6, PT ;  /* 0x00000006c1007c0c */ /* 0x000fe2000bfa6270 */
[----:B------:R-:W-:Y:S01]  /*3670*/  USEL UR8, UR8, URZ, !UP0 ;  /* 0x0000003f08087287 */ /* 0x000fe2000c000000 */
[----:B-1----:R-:W-:-:S02]  /*3680*/  SEL R168, R172, RZ, P6 ;  /* 0x000000ffaca87207 */ /* 0x002fc40003000000 */
[----:B------:R-:W-:Y:S01]  /*3690*/  IADD3 R172, P6, R179, R210, RZ ;  /* 0x000000d2b3ac7210 */ /* 0x000fe20007fde0ff */
[----:B------:R1:W-:Y:S01]  /*36a0*/  LDGSTS.E.BYPASS.128 [R177], desc[UR16][R170.64], P4 ;  /* 0x00000000aab17fae */ /* 0x0003e2000a101c50 */
[----:B------:R-:W-:Y:S02]  /*36b0*/  SEL R169, RZ, 0x10, P5 ;  /* 0x00000010ffa97807 */ /* 0x000fe40002800000 */
[----:B------:R-:W-:Y:S01]  /*36c0*/  LEA R175, R11, UR9, 0x1 ;  /* 0x000000090baf7c11 */ /* 0x000fe2000f8e08ff */
[----:B--2---:R-:W-:Y:S01]  /*36d0*/  IMAD.X R173, R180, 0x1, R207, P6 ;  /* 0x00000001b4ad7824 */ /* 0x004fe200030e06cf */
[----:B------:R-:W-:Y:S02]  /*36e0*/  ISETP.GE.AND P5, PT, R194, UR6, PT ;  /* 0x00000006c2007c0c */ /* 0x000fe4000bfa6270 */
[----:B------:R-:W-:Y:S02]  /*36f0*/  PLOP3.LUT P3, PT, PT, PT, UP0, 0x40, 0x0 ;  /* 0x000000000000781c */ /* 0x000fe40003f6e808 */
[----:B------:R-:W-:Y:S01]  /*3700*/  ISETP.NE.U32.AND P4, PT, R168, RZ, PT ;  /* 0x000000ffa800720c */ /* 0x000fe20003f85070 */
[----:B------:R2:W-:Y:S01]  /*3710*/  LDGSTS.E.BYPASS.128 [R175], desc[UR16][R172.64], P1 ;  /* 0x00000000acaf7fae */ /* 0x0005e20008901c50 */
[----:B------:R-:W-:-:S02]  /*3720*/  PLOP3.LUT P6, PT, PT, PT, UP0, 0x40, 0x0 ;  /* 0x000000000000781c */ /* 0x000fc40003fce808 */
[----:B------:R-:W-:Y:S02]  /*3730*/  SEL R166, RZ, 0x10, P5 ;  /* 0x00000010ffa67807 */ /* 0x000fe40002800000 */
[----:B------:R-:W-:Y:S02]  /*3740*/  SEL R169, R169, RZ, P3 ;  /* 0x000000ffa9a97207 */ /* 0x000fe40001800000 */
[----:B------:R-:W-:Y:S02]  /*3750*/  IADD3 R168, P1, R179, R208, RZ ;  /* 0x000000d0b3a87210 */ /* 0x000fe40007f3e0ff */
[----:B------:R-:W-:Y:S02]  /*3760*/  SEL R167, R166, RZ, P6 ;  /* 0x000000ffa6a77207 */ /* 0x000fe40003000000 */
[----:B------:R-:W-:Y:S01]  /*3770*/  ISETP.NE.U32.AND P3, PT, R169, RZ, PT ;  /* 0x000000ffa900720c */ /* 0x000fe20003f65070 */
[----:B------:R-:W-:Y:S01]  /*3780*/  IMAD.X R169, R180, 0x1, R205, P1 ;  /* 0x00000001b4a97824 */ /* 0x000fe200008e06cd */
[----:B------:R-:W-:-:S02]  /*3790*/  IADD3 R166, P5, R179, R206, RZ ;  /* 0x000000ceb3a67210 */ /* 0x000fc40007fbe0ff */
[----:B-1----:R-:W-:Y:S02]  /*37a0*/  LEA R177, R12, UR9, 0x1 ;  /* 0x000000090cb17c11 */ /* 0x002fe4000f8e08ff */
[----:B------:R-:W-:Y:S01]  /*37b0*/  ISETP.NE.U32.AND P1, PT, R167, RZ, PT ;  /* 0x000000ffa700720c */ /* 0x000fe20003f25070 */
[----:B------:R-:W-:Y:S01]  /*37c0*/  IMAD.X R167, R180, 0x1, R203, P5 ;  /* 0x00000001b4a77824 */ /* 0x000fe200028e06cb */
[----:B--2---:R-:W-:Y:S01]  /*37d0*/  LEA R173, R13, UR9, 0x1 ;  /* 0x000000090dad7c11 */ /* 0x004fe2000f8e08ff */
[----:B------:R1:W-:Y:S01]  /*37e0*/  LDGSTS.E.BYPASS.128 [R177], desc[UR16][R168.64], P2 ;  /* 0x00000000a8b17fae */ /* 0x0003e20009101c50 */
[----:B------:R-:W-:Y:S02]  /*37f0*/  IADD3 R170, P2, R179, R204, RZ ;  /* 0x000000ccb3aa7210 */ /* 0x000fe40007f5e0ff */
[----:B------:R-:W-:Y:S01]  /*3800*/  ISETP.NE.U32.AND P5, PT, RZ, UR8, PT ;  /* 0x00000008ff007c0c */ /* 0x000fe2000bfa5070 */
[----:B------:R2:W-:Y:S01]  /*3810*/  LDGSTS.E.BYPASS.128 [R173], desc[UR16][R166.64], P0 ;  /* 0x00000000a6ad7fae */ /* 0x0005e20008101c50 */
[----:B------:R-:W-:Y:S01]  /*3820*/  ISETP.GE.AND P6, PT, R160, UR6, PT ;  /* 0x00000006a0007c0c */ /* 0x000fe2000bfc6270 */
[----:B------:R-:W-:Y:S01]  /*3830*/  IMAD.X R171, R180, 0x1, R201, P2 ;  /* 0x00000001b4ab7824 */ /* 0x000fe200010e06c9 */
[----:B------:R-:W-:Y:S01]  /*3840*/  ISETP.GE.AND P0, PT, R161, UR6, PT ;  /* 0x00000006a1007c0c */ /* 0x000fe2000bf06270 */
[----:B------:R-:W-:Y:S01]  /*3850*/  USEL UR8, URZ, 0x10, UP1 ;  /* 0x000000103f087887 */ /* 0x000fe20008800000 */
[----:B------:R-:W-:Y:S01]  /*3860*/  PLOP3.LUT P2, PT, PT, PT, UP0, 0x40, 0x0 ;  /* 0x000000000000781c */ /* 0x000fe20003f4e808 */
[----:B------:R-:W-:Y:S01]  /*3870*/  UISETP.GE.AND UP1, UPT, UR23, UR6, UPT ;  /* 0x000000061700728c */ /* 0x000fe2000bf26270 */
[----:B------:R-:W-:Y:S01]  /*3880*/  SEL R172, RZ, 0x10, P6 ;  /* 0x00000010ffac7807 */ /* 0x000fe20003000000 */
[----:B------:R-:W-:Y:S01]  /*3890*/  USEL UR8, UR8, URZ, !UP0 ;  /* 0x0000003f08087287 */ /* 0x000fe2000c000000 */
[----:B------:R-:W-:-:S02]  /*38a0*/  PLOP3.LUT P6, PT, PT, PT, UP0, 0x40, 0x0 ;  /* 0x000000000000781c */ /* 0x000fc40003fce808 */
[----:B-1----:R-:W-:Y:S02]  /*38b0*/  SEL R168, RZ, 0x10, P0 ;  /* 0x00000010ffa87807 */ /* 0x002fe40000000000 */
[----:B------:R-:W-:Y:S02]  /*38c0*/  LEA R175, R14, UR9, 0x1 ;  /* 0x000000090eaf7c11 */ /* 0x000fe4000f8e08ff */
[----:B------:R-:W-:Y:S02]  /*38d0*/  SEL R172, R172, RZ, P2 ;  /* 0x000000ffacac7207 */ /* 0x000fe40001000000 */
[----:B------:R-:W-:Y:S01]  /*38e0*/  ISETP.GE.AND P2, PT, R162, UR6, PT ;  /* 0x00000006a2007c0c */ /* 0x000fe2000bf46270 */
[----:B------:R1:W-:Y:S01]  /*38f0*/  LDGSTS.E.BYPASS.128 [R175], desc[UR16][R170.64], P5 ;  /* 0x00000000aaaf7fae */ /* 0x0003e2000a901c50 */
[----:B--2---:R-:W-:Y:S01]  /*3900*/  SEL R166, R168, RZ, P6 ;  /* 0x000000ffa8a67207 */ /* 0x004fe20003000000 */
[----:B------:R-:W-:Y:S01]  /*3910*/  UIADD3 UR6, UR6, -0x80, URZ ;  /* 0xffffff8006067890 */ /* 0x000fe2000fffe03f */
[----:B------:R-:W-:-:S02]  /*3920*/  IADD3 R168, P6, R179, R202, RZ ;  /* 0x000000cab3a87210 */ /* 0x000fc40007fde0ff */
[----:B------:R-:W-:Y:S02]  /*3930*/  PLOP3.LUT P5, PT, PT, PT, UP0, 0x40, 0x0 ;  /* 0x000000000000781c */ /* 0x000fe40003fae808 */
[----:B------:R-:W-:Y:S01]  /*3940*/  SEL R167, RZ, 0x10, P2 ;  /* 0x00000010ffa77807 */ /* 0x000fe20001000000 */
[----:B------:R-:W-:Y:S01]  /*3950*/  IMAD.X R169, R180, 0x1, R199, P6 ;  /* 0x00000001b4a97824 */ /* 0x000fe200030e06c7 */
[----:B------:R-:W-:Y:S02]  /*3960*/  ISETP.NE.U32.AND P2, PT, R166, RZ, PT ;  /* 0x000000ffa600720c */ /* 0x000fe40003f45070 */
[----:B------:R-:W-:Y:S02]  /*3970*/  SEL R167, R167, RZ, P5 ;  /* 0x000000ffa7a77207 */ /* 0x000fe40002800000 */
[----:B------:R-:W-:Y:S02]  /*3980*/  IADD3 R166, P6, R179, R200, RZ ;  /* 0x000000c8b3a67210 */ /* 0x000fe40007fde0ff */
[----:B------:R-:W-:-:S02]  /*3990*/  ISETP.NE.U32.AND P5, PT, R167, RZ, PT ;  /* 0x000000ffa700720c */ /* 0x000fc40003fa5070 */
[----:B-1----:R-:W-:Y:S01]  /*39a0*/  LEA R171, R15, UR9, 0x1 ;  /* 0x000000090fab7c11 */ /* 0x002fe2000f8e08ff */
[----:B------:R-:W-:Y:S01]  /*39b0*/  IMAD.X R167, R180, 0x1, R197, P6 ;  /* 0x00000001b4a77824 */ /* 0x000fe200030e06c5 */
[----:B------:R-:W-:Y:S02]  /*39c0*/  LEA R173, R16, UR9, 0x1 ;  /* 0x0000000910ad7c11 */ /* 0x000fe4000f8e08ff */
[C---:B------:R-:W-:Y:S01]  /*39d0*/  IADD3 R174, P6, R179.reuse, R198, RZ ;  /* 0x000000c6b3ae7210 */ /* 0x040fe20007fde0ff */
[----:B------:R-:W-:Y:S01]  /*39e0*/  LDGSTS.E.BYPASS.128 [R171], desc[UR16][R168.64], P4 ;  /* 0x00000000a8ab7fae */ /* 0x000fe2000a101c50 */
[----:B------:R-:W-:Y:S01]  /*39f0*/  ISETP.NE.U32.AND P4, PT, RZ, UR8, PT ;  /* 0x00000008ff007c0c */ /* 0x000fe2000bf85070 */
[----:B------:R-:W-:Y:S01]  /*3a00*/  USEL UR8, URZ, 0x10, UP1 ;  /* 0x000000103f087887 */ /* 0x000fe20008800000 */
[----:B------:R-:W-:Y:S01]  /*3a10*/  ISETP.NE.U32.AND P0, PT, R172, RZ, PT ;  /* 0x000000ffac00720c */ /* 0x000fe20003f05070 */
[----:B------:R1:W-:Y:S01]  /*3a20*/  LDGSTS.E.BYPASS.128 [R173], desc[UR16][R166.64], P3 ;  /* 0x00000000a6ad7fae */ /* 0x0003e20009901c50 */
[----:B------:R-:W-:Y:S01]  /*3a30*/  IADD3 R176, P3, R179, R196, RZ ;  /* 0x000000c4b3b07210 */ /* 0x000fe20007f7e0ff */
[C---:B------:R-:W-:Y:S01]  /*3a40*/  IMAD.X R175, R180.reuse, 0x1, R195, P6 ;  /* 0x00000001b4af7824 */ /* 0x040fe200030e06c3 */
[----:B------:R-:W-:Y:S01]  /*3a50*/  USEL UR8, UR8, URZ, !UP0 ;  /* 0x0000003f08087287 */ /* 0x000fe2000c000000 */
[----:B------:R-:W-:Y:S01]  /*3a60*/  IMAD.MOV.U32 R172, RZ, RZ, R179 ;  /* 0x000000ffffac7224 */ /* 0x000fe200078e00b3 */
[----:B------:R-:W-:Y:S01]  /*3a70*/  UISETP.NE.AND UP0, UPT, UR12, UR4, UPT ;  /* 0x000000040c00728c */ /* 0x000fe2000bf05270 */
[----:B------:R-:W-:Y:S01]  /*3a80*/  IMAD.X R177, R180, 0x1, R187, P3 ;  /* 0x00000001b4b17824 */ /* 0x000fe200018e06bb */
[----:B------:R2:W-:Y:S02]  /*3a90*/  LDGSTS.E.BYPASS.128 [R219], desc[UR16][R174.64], P1 ;  /* 0x00000000aedb7fae */ /* 0x0005e40008901c50 */
[----:B------:R-:W-:-:S02]  /*3aa0*/  ISETP.NE.U32.AND P1, PT, RZ, UR8, PT ;  /* 0x00000008ff007c0c */ /* 0x000fc4000bf25070 */
[----:B------:R3:W-:Y:S01]  /*3ab0*/  LDGSTS.E.BYPASS.128 [R221], desc[UR16][R176.64], P4 ;  /* 0x00000000b0dd7fae */ /* 0x0007e2000a101c50 */
[C---:B-1----:R-:W-:Y:S01]  /*3ac0*/  IADD3 R166, P3, R179.reuse, R184, RZ ;  /* 0x000000b8b3a67210 */ /* 0x042fe20007f7e0ff */
[----:B------:R-:W-:Y:S01]  /*3ad0*/  IMAD.MOV.U32 R173, RZ, RZ, R180 ;  /* 0x000000ffffad7224 */ /* 0x000fe200078e00b4 */
[----:B------:R-:W-:-:S03]  /*3ae0*/  IADD3 R168, P4, R179, R182, RZ ;  /* 0x000000b6b3a87210 */ /* 0x000fc60007f9e0ff */
[----:B------:R-:W-:Y:S01]  /*3af0*/  IMAD.X R167, R180, 0x1, R185, P3 ;  /* 0x00000001b4a77824 */ /* 0x000fe200018e06b9 */
[----:B--2---:R-:W-:Y:S01]  /*3b00*/  LEA R175, R19, UR9, 0x1 ;  /* 0x0000000913af7c11 */ /* 0x004fe2000f8e08ff */
[--C-:B------:R-:W-:Y:S01]  /*3b10*/  IMAD.WIDE R170, R183, 0x2, R172.reuse ;  /* 0x00000002b7aa7825 */ /* 0x100fe200078e02ac */
[----:B------:R-:W-:Y:S02]  /*3b20*/  LEA R219, R20, UR9, 0x1 ;  /* 0x0000000914db7c11 */ /* 0x000fe4000f8e08ff */
[----:B---3--:R-:W-:Y:S01]  /*3b30*/  LEA R177, R21, UR9, 0x1 ;  /* 0x0000000915b17c11 */ /* 0x008fe2000f8e08ff */
[----:B------:R1:W-:Y:S01]  /*3b40*/  LDGSTS.E.BYPASS.128 [R175], desc[UR16][R166.64], P0 ;  /* 0x00000000a6af7fae */ /* 0x0003e20008101c50 */
[----:B------:R-:W-:Y:S01]  /*3b50*/  IMAD.WIDE R172, R181, 0x2, R172 ;  /* 0x00000002b5ac7825 */ /* 0x000fe200078e02ac */
[----:B------:R-:W-:Y:S02]  /*3b60*/  LEA R221, R23, UR9, 0x1 ;  /* 0x0000000917dd7c11 */ /* 0x000fe4000f8e08ff */
[----:B------:R1:W-:Y:S01]  /*3b70*/  LDGSTS.E.BYPASS.128 [R219], desc[UR16][R170.64], P2 ;  /* 0x00000000aadb7fae */ /* 0x0003e20009101c50 */
[----:B------:R-:W-:Y:S01]  /*3b80*/  PLOP3.LUT P2, PT, PT, PT, UP0, 0x80, 0x0 ;  /* 0x000000000000781c */ /* 0x000fe20003f4f008 */
[----:B------:R-:W-:Y:S01]  /*3b90*/  IMAD.X R169, R180, 0x1, R178, P4 ;  /* 0x00000001b4a97824 */ /* 0x000fe200020e06b2 */
[----:B------:R-:W-:Y:S01]  /*3ba0*/  LEA R179, P0, R0, R179, 0x1 ;  /* 0x000000b300b37211 */ /* 0x000fe200078008ff */
[----:B------:R1:W-:Y:S04]  /*3bb0*/  LDGSTS.E.BYPASS.128 [R177], desc[UR16][R172.64], P5 ;  /* 0x00000000acb17fae */ /* 0x0003e8000a901c50 */
[----:B------:R1:W-:Y:S01]  /*3bc0*/  LDGSTS.E.BYPASS.128 [R221], desc[UR16][R168.64], P1 ;  /* 0x00000000a8dd7fae */ /* 0x0003e20008901c50 */
[----:B------:R-:W-:Y:S01]  /*3bd0*/  IADD3 R2, P1, R2, 0x100, RZ ;  /* 0x0000010002027810 */ /* 0x000fe20007f3e0ff */
[----:B------:R-:W-:-:S02]  /*3be0*/  IMAD.X R180, R180, 0x1, R217, P0 ;  /* 0x00000001b4b47824 */ /* 0x000fc400000e06d9 */
[----:B------:R-:W0:Y:S02]  /*3bf0*/  LDGDEPBAR ;  /* 0x00000000000079af */ /* 0x000e240000000000 */
[----:B------:R-:W-:Y:S01]  /*3c00*/  IMAD.X R223, RZ, RZ, R3, P1 ;  /* 0x000000ffffdf7224 */ /* 0x000fe200008e0603 */
[----:B------:R-:W-:Y:S07]  /*3c10*/  @P2 BRA `(.L_x_1) ;  /* 0xffffffec009c2947 */ /* 0x000fee000383ffff */
.L_x_0:
[----:B------:R-:W-:Y:S02]  /*3c20*/  WARPGROUP.DEPBAR.LE gsb0, 0x0 ;  /* 0x00008000000079c5 */ /* 0x000fe40000010000 */
[----:B------:R-:W-:-:S04]  /*3c30*/  DEPBAR.LE SB0, 0x0 ;  /* 0x000080000000791a */ /* 0x000fc80000000000 */
[----:B------:R-:W-:Y:S01]  /*3c40*/  LEA.HI R0, R5, UR5, RZ, 0x1c ;  /* 0x0000000505007c11 */ /* 0x000fe2000f8fe0ff */
[----:B------:R-:W-:Y:S01]  /*3c50*/  VIADD R2, R163, 0x2000 ;  /* 0x00002000a3027836 */ /* 0x000fe20000000000 */
[----:B------:R-:W-:Y:S01]  /*3c60*/  F2FP.F16.F32.PACK_AB R24, R25, R24 ;  /* 0x000000181918723e */ /* 0x000fe200000000ff */
[----:B------:R-:W-:Y:S01]  /*3c70*/  VIADD R3, R163, 0x4000 ;  /* 0x00004000a3037836 */ /* 0x000fe20000000000 */
[----:B------:R-:W-:Y:S01]  /*3c80*/  F2FP.F16.F32.PACK_AB R25, R27, R26 ;  /* 0x0000001a1b19723e */ /* 0x000fe200000000ff */
[----:B------:R-:W-:Y:S01]  /*3c90*/  IMAD R5, R5, 0x2, R0 ;  /* 0x0000000205057824 */ /* 0x000fe200078e0200 */
[----:B------:R-:W-:Y:S01]  /*3ca0*/  F2FP.F16.F32.PACK_AB R32, R33, R32 ;  /* 0x000000202120723e */ /* 0x000fe200000000ff */
[----:B------:R-:W-:Y:S01]  /*3cb0*/  VIADD R8, R163, 0x6000 ;  /* 0x00006000a3087836 */ /* 0x000fe20000000000 */
[----:B------:R-:W-:Y:S01]  /*3cc0*/  F2FP.F16.F32.PACK_AB R26, R29, R28 ;  /* 0x0000001c1d1a723e */ /* 0x000fe200000000ff */
[----:B------:R-:W-:Y:S01]  /*3cd0*/  IMAD.SHL.U32 R165, R165, 0x80, RZ ;  /* 0x00000080a5a57824 */ /* 0x000fe200078e00ff */
[----:B------:R-:W-:Y:S01]  /*3ce0*/  F2FP.F16.F32.PACK_AB R27, R31, R30 ;  /* 0x0000001e1f1b723e */ /* 0x000fe200000000ff */
[----:B------:R-:W-:Y:S01]  /*3cf0*/  BAR.SYNC.DEFER_BLOCKING 0x0 ;  /* 0x0000000000007b1d */ /* 0x000fe20000010000 */
[----:B------:R-:W-:-:S02]  /*3d00*/  F2FP.F16.F32.PACK_AB R33, R35, R34 ;  /* 0x000000222321723e */ /* 0x000fc400000000ff */
[----:B------:R-:W-:Y:S02]  /*3d10*/  F2FP.F16.F32.PACK_AB R40, R41, R40 ;  /* 0x000000282928723e */ /* 0x000fe400000000ff */
[----:B------:R-:W-:Y:S01]  /*3d20*/  F2FP.F16.F32.PACK_AB R34, R37, R36 ;  /* 0x000000242522723e */ /* 0x000fe200000000ff */
[----:B------:R-:W-:Y:S01]  /*3d30*/  ULDC UR4, c[0x0][0x238] ;  /* 0x00008e0000047ab9 */ /* 0x000fe20000000800 */
[----:B------:R-:W-:Y:S02]  /*3d40*/  F2FP.F16.F32.PACK_AB R35, R39, R38 ;  /* 0x000000262723723e */ /* 0x000fe400000000ff */
[----:B------:R-:W-:Y:S02]  /*3d50*/  F2FP.F16.F32.PACK_AB R41, R43, R42 ;  /* 0x0000002a2b29723e */ /* 0x000fe400000000ff */
[----:B------:R-:W-:Y:S02]  /*3d60*/  F2FP.F16.F32.PACK_AB R48, R49, R48 ;  /* 0x000000303130723e */ /* 0x000fe400000000ff */
[----:B------:R-:W-:-:S02]  /*3d70*/  F2FP.F16.F32.PACK_AB R42, R45, R44 ;  /* 0x0000002c2d2a723e */ /* 0x000fc400000000ff */
[----:B------:R-:W-:Y:S02]  /*3d80*/  F2FP.F16.F32.PACK_AB R43, R47, R46 ;  /* 0x0000002e2f2b723e */ /* 0x000fe400000000ff */
[----:B------:R-:W-:Y:S02]  /*3d90*/  F2FP.F16.F32.PACK_AB R49, R51, R50 ;  /* 0x000000323331723e */ /* 0x000fe400000000ff */
[----:B------:R-:W-:Y:S02]  /*3da0*/  F2FP.F16.F32.PACK_AB R56, R57, R56 ;  /* 0x000000383938723e */ /* 0x000fe400000000ff */
[----:B------:R-:W-:Y:S02]  /*3db0*/  F2FP.F16.F32.PACK_AB R50, R53, R52 ;  /* 0x000000343532723e */ /* 0x000fe400000000ff */
[----:B------:R-:W-:Y:S01]  /*3dc0*/  F2FP.F16.F32.PACK_AB R51, R55, R54 ;  /* 0x000000363733723e */ /* 0x000fe200000000ff */
[----:B------:R-:W-:Y:S01]  /*3dd0*/  STSM.16.M88.4 [R5], R24 ;  /* 0x0000001805007844 */ /* 0x000fe20000000200 */
[----:B------:R-:W-:-:S02]  /*3de0*/  F2FP.F16.F32.PACK_AB R57, R59, R58 ;  /* 0x0000003a3b39723e */ /* 0x000fc400000000ff */
[----:B------:R-:W-:Y:S01]  /*3df0*/  F2FP.F16.F32.PACK_AB R64, R65, R64 ;  /* 0x000000404140723e */ /* 0x000fe200000000ff */
[----:B------:R-:W-:Y:S01]  /*3e00*/  STSM.16.M88.4 [R5+0x20], R32 ;  /* 0x0000202005007844 */ /* 0x000fe20000000200 */
[----:B------:R-:W-:Y:S02]  /*3e10*/  F2FP.F16.F32.PACK_AB R58, R61, R60 ;  /* 0x0000003c3d3a723e */ /* 0x000fe400000000ff */
[----:B------:R-:W-:Y:S01]  /*3e20*/  F2FP.F16.F32.PACK_AB R59, R63, R62 ;  /* 0x0000003e3f3b723e */ /* 0x000fe200000000ff */
[----:B------:R-:W-:Y:S01]  /*3e30*/  STSM.16.M88.4 [R5+0x40], R40 ;  /* 0x0000402805007844 */ /* 0x000fe20000000200 */
[----:B------:R-:W-:Y:S02]  /*3e40*/  F2FP.F16.F32.PACK_AB R65, R67, R66 ;  /* 0x000000424341723e */ /* 0x000fe400000000ff */
[----:B------:R-:W-:Y:S01]  /*3e50*/  F2FP.F16.F32.PACK_AB R72, R73, R72 ;  /* 0x000000484948723e */ /* 0x000fe200000000ff */
[----:B------:R-:W-:Y:S01]  /*3e60*/  STSM.16.M88.4 [R5+0x60], R48 ;  /* 0x0000603005007844 */ /* 0x000fe20000000200 */
[----:B------:R-:W-:-:S02]  /*3e70*/  F2FP.F16.F32.PACK_AB R66, R69, R68 ;  /* 0x000000444542723e */ /* 0x000fc400000000ff */
[----:B------:R-:W-:Y:S01]  /*3e80*/  F2FP.F16.F32.PACK_AB R67, R71, R70 ;  /* 0x000000464743723e */ /* 0x000fe200000000ff */
[----:B------:R-:W-:Y:S01]  /*3e90*/  STSM.16.M88.4 [R5+0x80], R56 ;  /* 0x0000803805007844 */ /* 0x000fe20000000200 */
[----:B------:R-:W-:Y:S02]  /*3ea0*/  F2FP.F16.F32.PACK_AB R73, R75, R74 ;  /* 0x0000004a4b49723e */ /* 0x000fe400000000ff */
[----:B------:R-:W-:Y:S01]  /*3eb0*/  F2FP.F16.F32.PACK_AB R80, R81, R80 ;  /* 0x000000505150723e */ /* 0x000fe200000000ff */
[----:B------:R-:W-:Y:S01]  /*3ec0*/  STSM.16.M88.4 [R5+0xa0], R64 ;  /* 0x0000a04005007844 */ /* 0x000fe20000000200 */
[----:B------:R-:W-:Y:S02]  /*3ed0*/  F2FP.F16.F32.PACK_AB R74, R77, R76 ;  /* 0x0000004c4d4a723e */ /* 0x000fe400000000ff */
[----:B------:R-:W-:Y:S02]  /*3ee0*/  F2FP.F16.F32.PACK_AB R75, R79, R78 ;  /* 0x0000004e4f4b723e */ /* 0x000fe400000000ff */
[----:B------:R-:W-:-:S02]  /*3ef0*/  F2FP.F16.F32.PACK_AB R81, R83, R82 ;  /* 0x000000525351723e */ /* 0x000fc400000000ff */
[----:B------:R-:W-:Y:S01]  /*3f00*/  F2FP.F16.F32.PACK_AB R88, R89, R88 ;  /* 0x000000585958723e */ /* 0x000fe200000000ff */
[----:B------:R-:W-:Y:S01]  /*3f10*/  STSM.16.M88.4 [R5+0xc0], R72 ;  /* 0x0000c04805007844 */ /* 0x000fe20000000200 */
[----:B------:R-:W-:Y:S02]  /*3f20*/  F2FP.F16.F32.PACK_AB R82, R85, R84 ;  /* 0x000000545552723e */ /* 0x000fe400000000ff */
[----:B------:R-:W-:Y:S02]  /*3f30*/  F2FP.F16.F32.PACK_AB R83, R87, R86 ;  /* 0x000000565753723e */ /* 0x000fe400000000ff */
[----:B------:R-:W-:Y:S02]  /*3f40*/  F2FP.F16.F32.PACK_AB R89, R91, R90 ;  /* 0x0000005a5b59723e */ /* 0x000fe400000000ff */
[----:B------:R-:W-:Y:S01]  /*3f50*/  F2FP.F16.F32.PACK_AB R96, R97, R96 ;  /* 0x000000606160723e */ /* 0x000fe200000000ff */
[----:B------:R-:W-:Y:S01]  /*3f60*/  STSM.16.M88.4 [R5+0xe0], R80 ;  /* 0x0000e05005007844 */ /* 0x000fe20000000200 */
[----:B------:R-:W-:-:S02]  /*3f70*/  F2FP.F16.F32.PACK_AB R90, R93, R92 ;  /* 0x0000005c5d5a723e */ /* 0x000fc400000000ff */
[----:B------:R-:W-:Y:S02]  /*3f80*/  F2FP.F16.F32.PACK_AB R91, R95, R94 ;  /* 0x0000005e5f5b723e */ /* 0x000fe400000000ff */
        /* <DEDUP_REMOVED lines=13> */
[----:B------:R-:W-:-:S02]  /*4060*/  LOP3.LUT R0, R163, 0x7f8, RZ, 0xc0, !PT ;  /* 0x000007f8a3007812 */ /* 0x000fc400078ec0ff */
[----:B------:R-:W-:Y:S02]  /*4070*/  F2FP.F16.F32.PACK_AB R114, R117, R116 ;  /* 0x000000747572723e */ /* 0x000fe400000000ff */
[----:B------:R-:W-:Y:S02]  /*4080*/  F2FP.F16.F32.PACK_AB R115, R119, R118 ;  /* 0x000000767773723e */ /* 0x000fe400000000ff */
[----:B------:R-:W-:Y:S02]  /*4090*/  F2FP.F16.F32.PACK_AB R121, R123, R122 ;  /* 0x0000007a7b79723e */ /* 0x000fe400000000ff */
[----:B------:R-:W-:Y:S01]  /*40a0*/  F2FP.F16.F32.PACK_AB R128, R129, R128 ;  /* 0x000000808180723e */ /* 0x000fe200000000ff */
[----:B------:R-:W-:Y:S01]  /*40b0*/  STSM.16.M88.4 [R5+0x160], R112 ;  /* 0x0001607005007844 */ /* 0x000fe20000000200 */
[----:B------:R-:W-:Y:S02]  /*40c0*/  F2FP.F16.F32.PACK_AB R122, R125, R124 ;  /* 0x0000007c7d7a723e */ /* 0x000fe400000000ff */
[----:B------:R-:W-:-:S02]  /*40d0*/  F2FP.F16.F32.PACK_AB R123, R127, R126 ;  /* 0x0000007e7f7b723e */ /* 0x000fc400000000ff */
[----:B------:R-:W-:Y:S02]  /*40e0*/  F2FP.F16.F32.PACK_AB R129, R131, R130 ;  /* 0x000000828381723e */ /* 0x000fe400000000ff */
[----:B------:R-:W-:Y:S01]  /*40f0*/  F2FP.F16.F32.PACK_AB R136, R137, R136 ;  /* 0x000000888988723e */ /* 0x000fe200000000ff */
[----:B------:R-:W-:Y:S01]  /*4100*/  STSM.16.M88.4 [R5+0x180], R120 ;  /* 0x0001807805007844 */ /* 0x000fe20000000200 */
[----:B------:R-:W-:Y:S02]  /*4110*/  F2FP.F16.F32.PACK_AB R130, R133, R132 ;  /* 0x000000848582723e */ /* 0x000fe400000000ff */
[----:B------:R-:W-:Y:S02]  /*4120*/  F2FP.F16.F32.PACK_AB R131, R135, R134 ;  /* 0x000000868783723e */ /* 0x000fe400000000ff */
[----:B------:R-:W-:Y:S02]  /*4130*/  F2FP.F16.F32.PACK_AB R137, R139, R138 ;  /* 0x0000008a8b89723e */ /* 0x000fe400000000ff */
[----:B------:R-:W-:Y:S01]  /*4140*/  F2FP.F16.F32.PACK_AB R144, R145, R144 ;  /* 0x000000909190723e */ /* 0x000fe200000000ff */
[----:B------:R-:W-:Y:S01]  /*4150*/  STSM.16.M88.4 [R5+0x1a0], R128 ;  /* 0x0001a08005007844 */ /* 0x000fe20000000200 */
[----:B------:R-:W-:-:S02]  /*4160*/  SHF.R.U32.HI R7, RZ, 0x4, R2 ;  /* 0x00000004ff077819 */ /* 0x000fc40000011602 */
[----:B------:R-:W-:Y:S02]  /*4170*/  SHF.R.U32.HI R11, RZ, 0x4, R3 ;  /* 0x00000004ff0b7819 */ /* 0x000fe40000011603 */
[----:B------:R-:W-:Y:S02]  /*4180*/  SHF.R.U32.HI R14, RZ, 0x4, R8 ;  /* 0x00000004ff0e7819 */ /* 0x000fe40000011608 */
[----:B------:R-:W-:Y:S02]  /*4190*/  F2FP.F16.F32.PACK_AB R138, R141, R140 ;  /* 0x0000008c8d8a723e */ /* 0x000fe400000000ff */
[----:B------:R-:W-:Y:S02]  /*41a0*/  F2FP.F16.F32.PACK_AB R139, R143, R142 ;  /* 0x0000008e8f8b723e */ /* 0x000fe400000000ff */
[----:B------:R-:W-:Y:S02]  /*41b0*/  F2FP.F16.F32.PACK_AB R145, R147, R146 ;  /* 0x000000929391723e */ /* 0x000fe400000000ff */
[C---:B------:R-:W-:Y:S01]  /*41c0*/  LOP3.LUT R2, R0.reuse, 0x800, RZ, 0xfc, !PT ;  /* 0x0000080000027812 */ /* 0x040fe200078efcff */
[----:B------:R-:W-:Y:S01]  /*41d0*/  STSM.16.M88.4 [R5+0x1c0], R136 ;  /* 0x0001c08805007844 */ /* 0x000fe20000000200 */
[----:B------:R-:W-:-:S02]  /*41e0*/  LOP3.LUT R3, R0, 0x1000, RZ, 0xfc, !PT ;  /* 0x0000100000037812 */ /* 0x000fc400078efcff */
[C---:B------:R-:W-:Y:S02]  /*41f0*/  LOP3.LUT R8, R0.reuse, 0x2800, RZ, 0xfc, !PT ;  /* 0x0000280000087812 */ /* 0x040fe400078efcff */
[C---:B------:R-:W-:Y:S02]  /*4200*/  LOP3.LUT R9, R0.reuse, 0x3000, RZ, 0xfc, !PT ;  /* 0x0000300000097812 */ /* 0x040fe400078efcff */
[C---:B------:R-:W-:Y:S02]  /*4210*/  LOP3.LUT R12, R0.reuse, 0x4800, RZ, 0xfc, !PT ;  /* 0x00004800000c7812 */ /* 0x040fe400078efcff */
[C---:B------:R-:W-:Y:S02]  /*4220*/  LOP3.LUT R13, R0.reuse, 0x5000, RZ, 0xfc, !PT ;  /* 0x00005000000d7812 */ /* 0x040fe400078efcff */
[C---:B------:R-:W-:Y:S02]  /*4230*/  LOP3.LUT R16, R0.reuse, 0x6800, RZ, 0xfc, !PT ;  /* 0x0000680000107812 */ /* 0x040fe400078efcff */
[----:B------:R-:W-:-:S02]  /*4240*/  LOP3.LUT R18, R0, 0x7000, RZ, 0xfc, !PT ;  /* 0x0000700000127812 */ /* 0x000fc400078efcff */
[----:B------:R-:W-:Y:S02]  /*4250*/  F2FP.F16.F32.PACK_AB R146, R149, R148 ;  /* 0x000000949592723e */ /* 0x000fe400000000ff */
[----:B------:R-:W-:Y:S02]  /*4260*/  F2FP.F16.F32.PACK_AB R147, R151, R150 ;  /* 0x000000969793723e */ /* 0x000fe400000000ff */
[----:B------:R-:W-:Y:S02]  /*4270*/  LOP3.LUT R10, R7, 0x270, RZ, 0xc0, !PT ;  /* 0x00000270070a7812 */ /* 0x000fe400078ec0ff */
[----:B------:R-:W-:Y:S01]  /*4280*/  LOP3.LUT R15, R11, 0x470, RZ, 0xc0, !PT ;  /* 0x000004700b0f7812 */ /* 0x000fe200078ec0ff */
[----:B------:R2:W-:Y:S01]  /*4290*/  STSM.16.M88.4 [R5+0x1e0], R144 ;  /* 0x0001e09005007844 */ /* 0x0005e20000000200 */
[----:B------:R-:W-:Y:S02]  /*42a0*/  SHF.R.U32.HI R4, RZ, 0x1, R4 ;  /* 0x00000001ff047819 */ /* 0x000fe40000011604 */
[----:B------:R-:W-:-:S02]  /*42b0*/  SHF.R.U32.HI R2, RZ, 0x4, R2 ;  /* 0x00000004ff027819 */ /* 0x000fc40000011602 */
[----:B------:R-:W-:Y:S02]  /*42c0*/  SHF.R.U32.HI R3, RZ, 0x4, R3 ;  /* 0x00000004ff037819 */ /* 0x000fe40000011603 */
[----:B------:R-:W-:Y:S02]  /*42d0*/  SHF.R.U32.HI R7, RZ, 0x4, R8 ;  /* 0x00000004ff077819 */ /* 0x000fe40000011608 */
[----:B------:R-:W-:Y:S02]  /*42e0*/  SHF.R.U32.HI R9, RZ, 0x4, R9 ;  /* 0x00000004ff097819 */ /* 0x000fe40000011609 */
[----:B------:R-:W-:Y:S02]  /*42f0*/  SHF.R.U32.HI R11, RZ, 0x4, R12 ;  /* 0x00000004ff0b7819 */ /* 0x000fe4000001160c */
[----:B------:R-:W-:Y:S02]  /*4300*/  SHF.R.U32.HI R13, RZ, 0x4, R13 ;  /* 0x00000004ff0d7819 */ /* 0x000fe4000001160d */
[----:B------:R-:W-:-:S02]  /*4310*/  SHF.R.U32.HI R17, RZ, 0x4, R16 ;  /* 0x00000004ff117819 */ /* 0x000fc40000011610 */
[----:B------:R-:W-:Y:S02]  /*4320*/  SHF.R.U32.HI R19, RZ, 0x4, R18 ;  /* 0x00000004ff137819 */ /* 0x000fe40000011612 */
[----:B------:R-:W-:Y:S02]  /*4330*/  LOP3.LUT R20, R14, 0x670, RZ, 0xc0, !PT ;  /* 0x000006700e147812 */ /* 0x000fe400078ec0ff */
[----:B------:R-:W-:Y:S02]  /*4340*/  LOP3.LUT R4, R4, 0x70, RZ, 0xc0, !PT ;  /* 0x0000007004047812 */ /* 0x000fe400078ec0ff */
[----:B------:R-:W-:Y:S01]  /*4350*/  LOP3.LUT R2, R2, 0xf0, RZ, 0xc0, !PT ;  /* 0x000000f002027812 */ /* 0x000fe200078ec0ff */
[----:B------:R-:W-:Y:S01]  /*4360*/  VIADD R29, R20, UR5 ;  /* 0x00000005141d7c36 */ /* 0x000fe20008000000 */
        /* <DEDUP_REMOVED lines=14> */
[----:B--2---:R-:W-:Y:S01]  /*4450*/  LOP3.LUT R5, R165, 0x10, R6, 0xfe, !PT ;  /* 0x00000010a5057812 */ /* 0x004fe200078efe06 */
[----:B------:R-:W-:Y:S01]  /*4460*/  VIADD R21, R16, UR5 ;  /* 0x0000000510157c36 */ /* 0x000fe20008000000 */
[----:B------:R-:W-:Y:S01]  /*4470*/  ISETP.GE.AND P0, PT, R164, UR18, PT ;  /* 0x00000012a4007c0c */ /* 0x000fe2000bf06270 */
[----:B------:R-:W-:-:S02]  /*4480*/  VIADD R23, R18, UR5 ;  /* 0x0000000512177c36 */ /* 0x000fc40008000000 */
[----:B------:R-:W-:Y:S01]  /*4490*/  VIADD R31, R22, UR5 ;  /* 0x00000005161f7c36 */ /* 0x000fe20008000000 */
[----:B------:R-:W-:Y:S01]  /*44a0*/  ISETP.LT.AND P3, PT, R5, 0x1, !P0 ;  /* 0x000000010500780c */ /* 0x000fe20004761270 */
[----:B------:R-:W-:Y:S02]  /*44b0*/  VIADD R37, R28, UR5 ;  /* 0x000000051c257c36 */ /* 0x000fe40008000000 */
[C---:B------:R-:W-:Y:S02]  /*44c0*/  IMAD R4, R0.reuse, 0x2, R3 ;  /* 0x0000000200047824 */ /* 0x040fe400078e0203 */
[C---:B------:R-:W-:Y:S01]  /*44d0*/  IMAD R7, R0.reuse, 0x2, R7 ;  /* 0x0000000200077824 */ /* 0x040fe200078e0207 */
[----:B------:R-:W2:Y:S01]  /*44e0*/  LDC.64 R2, c[0x0][0x220] ;  /* 0x00008800ff027b82 */ /* 0x000ea20000000a00 */
[----:B------:R-:W-:-:S07]  /*44f0*/  IMAD R9, R0, 0x2, R9 ;  /* 0x0000000200097824 */ /* 0x000fce00078e0209 */
[----:B------:R-:W-:Y:S01]  /*4500*/  BAR.SYNC.DEFER_BLOCKING 0x0 ;  /* 0x0000000000007b1d */ /* 0x000fe20000010000 */
[C---:B------:R-:W-:Y:S02]  /*4510*/  IMAD R14, R0.reuse, 0x2, R11 ;  /* 0x00000002000e7824 */ /* 0x040fe400078e020b */
[C---:B------:R-:W-:Y:S02]  /*4520*/  IMAD R15, R0.reuse, 0x2, R13 ;  /* 0x00000002000f7824 */ /* 0x040fe400078e020d */
[C---:B------:R-:W-:Y:S02]  /*4530*/  IMAD R44, R0.reuse, 0x2, R17 ;  /* 0x00000002002c7824 */ /* 0x040fe400078e0211 */
[C---:B------:R-:W-:Y:S02]  /*4540*/  IMAD R52, R0.reuse, 0x2, R19 ;  /* 0x0000000200347824 */ /* 0x040fe400078e0213 */
[C---:B------:R-:W-:Y:S02]  /*4550*/  IMAD R60, R0.reuse, 0x2, R21 ;  /* 0x00000002003c7824 */ /* 0x040fe400078e0215 */
[----:B------:R-:W-:-:S02]  /*4560*/  IMAD R68, R0, 0x2, R23 ;  /* 0x0000000200447824 */ /* 0x000fc400078e0217 */
[C---:B------:R-:W-:Y:S02]  /*4570*/  IMAD R76, R0.reuse, 0x2, R29 ;  /* 0x00000002004c7824 */ /* 0x040fe400078e021d */
[C---:B------:R-:W-:Y:S02]  /*4580*/  IMAD R84, R0.reuse, 0x2, R31 ;  /* 0x0000000200547824 */ /* 0x040fe400078e021f */
[----:B------:R-:W-:Y:S02]  /*4590*/  IMAD R92, R0, 0x2, R37 ;  /* 0x00000002005c7824 */ /* 0x000fe400078e0225 */
[C---:B------:R-:W-:Y:S02]  /*45a0*/  VIADD R0, R163.reuse, 0x1800 ;  /* 0x00001800a3007836 */ /* 0x040fe40000000000 */
[C---:B------:R-:W-:Y:S02]  /*45b0*/  VIADD R8, R163.reuse, 0x3800 ;  /* 0x00003800a3087836 */ /* 0x040fe40000000000 */
[C---:B------:R-:W-:Y:S01]  /*45c0*/  VIADD R10, R163.reuse, 0x5800 ;  /* 0x00005800a30a7836 */ /* 0x040fe20000000000 */
[----:B------:R-:W-:Y:S01]  /*45d0*/  SHF.R.U32.HI R0, RZ, 0x4, R0 ;  /* 0x00000004ff007819 */ /* 0x000fe20000011600 */
[----:B------:R3:W4:Y:S01]  /*45e0*/  LDS.128 R16, [R4] ;  /* 0x0000000004107984 */ /* 0x0007220000000c00 */
[----:B------:R-:W-:Y:S01]  /*45f0*/  VIADD R11, R163, 0x7800 ;  /* 0x00007800a30b7836 */ /* 0x000fe20000000000 */
[----:B------:R-:W-:Y:S01]  /*4600*/  SHF.R.U32.HI R8, RZ, 0x4, R8 ;  /* 0x00000004ff087819 */ /* 0x000fe20000011608 */
[----:B------:R-:W-:Y:S01]  /*4610*/  IMAD R13, R5, UR4, RZ ;  /* 0x00000004050d7c24 */ /* 0x000fe2000f8e02ff */
[----:B------:R-:W-:Y:S01]  /*4620*/  LOP3.LUT R0, R0, 0x1f0, RZ, 0xc0, !PT ;  /* 0x000001f000007812 */ /* 0x000fe200078ec0ff */
[----:B------:R-:W5:Y:S01]  /*4630*/  LDS.128 R20, [R7+0x1000] ;  /* 0x0010000007147984 */ /* 0x000f620000000c00 */
[----:B------:R-:W-:-:S02]  /*4640*/  SHF.R.U32.HI R10, RZ, 0x4, R10 ;  /* 0x00000004ff0a7819 */ /* 0x000fc4000001160a */
[----:B------:R-:W-:Y:S01]  /*4650*/  SHF.R.U32.HI R11, RZ, 0x4, R11 ;  /* 0x00000004ff0b7819 */ /* 0x000fe2000001160b */
[----:B------:R-:W-:Y:S01]  /*4660*/  VIADD R0, R0, UR5 ;  /* 0x0000000500007c36 */ /* 0x000fe20008000000 */
[----:B------:R1:W5:Y:S01]  /*4670*/  LDS.128 R24, [R9+0x2000] ;  /* 0x0020000009187984 */ /* 0x0003620000000c00 */
[----:B------:R-:W-:Y:S02]  /*4680*/  LOP3.LUT R8, R8, 0x3f0, RZ, 0xc0, !PT ;  /* 0x000003f008087812 */ /* 0x000fe400078ec0ff */
[----:B------:R-:W-:Y:S01]  /*4690*/  IMAD R28, R163, 0x2, R0 ;  /* 0x00000002a31c7824 */ /* 0x000fe200078e0200 */
[----:B------:R-:W-:Y:S01]  /*46a0*/  LOP3.LUT R10, R10, 0x5f0, RZ, 0xc0, !PT ;  /* 0x000005f00a0a7812 */ /* 0x000fe200078ec0ff */
[----:B------:R1:W-:Y:S01]  /*46b0*/  LDS.128 R32, [R14+0x4000] ;  /* 0x004000000e207984 */ /* 0x0003e20000000c00 */
[----:B------:R-:W-:Y:S01]  /*46c0*/  LOP3.LUT R11, R11, 0x7f0, RZ, 0xc0, !PT ;  /* 0x000007f00b0b7812 */ /* 0x000fe200078ec0ff */
[----:B------:R-:W-:Y:S01]  /*46d0*/  VIADD R36, R8, UR5 ;  /* 0x0000000508247c36 */ /* 0x000fe20008000000 */
[C---:B------:R-:W-:Y:S01]  /*46e0*/  LOP3.LUT R0, R165.reuse, R6, RZ, 0xfc, !PT ;  /* 0x00000006a5007212 */ /* 0x040fe200078efcff */
[----:B------:R-:W5:Y:S01]  /*46f0*/  LDS.128 R28, [R28+0x3000] ;  /* 0x003000001c1c7984 */ /* 0x000f620000000c00 */
[----:B------:R-:W-:Y:S01]  /*4700*/  VIADD R38, R10, UR5 ;  /* 0x000000050a267c36 */ /* 0x000fe20008000000 */
[----:B---3--:R-:W-:Y:S01]  /*4710*/  LOP3.LUT R4, R165, 0x8, R6, 0xfe, !PT ;  /* 0x00000008a5047812 */ /* 0x008fe200078efe06 */
[----:B------:R-:W-:Y:S01]  /*4720*/  VIADD R40, R11, UR5 ;  /* 0x000000050b287c36 */ /* 0x000fe20008000000 */
[----:B------:R-:W-:Y:S01]  /*4730*/  LDS.128 R44, [R44+0x6000] ;  /* 0x006000002c2c7984 */ /* 0x000fe20000000c00 */
[C---:B------:R-:W-:Y:S01]  /*4740*/  IMAD R41, R163.reuse, 0x2, R36 ;  /* 0x00000002a3297824 */ /* 0x040fe200078e0224 */
[----:B------:R-:W-:Y:S01]  /*4750*/  ISETP.LT.AND P1, PT, R0, 0x1, !P0 ;  /* 0x000000010000780c */ /* 0x000fe20004721270 */
[----:B------:R-:W-:Y:S01]  /*4760*/  IMAD R48, R163, 0x2, R38 ;  /* 0x00000002a3307824 */ /* 0x000fe200078e0226 */
[----:B------:R-:W-:Y:S01]  /*4770*/  ISETP.LT.AND P2, PT, R4, 0x1, !P0 ;  /* 0x000000010400780c */ /* 0x000fe20004741270 */
[----:B-1----:R-:W-:Y:S01]  /*4780*/  IMAD R9, R0, UR4, RZ ;  /* 0x0000000400097c24 */ /* 0x002fe2000f8e02ff */
[----:B------:R-:W1:Y:S01]  /*4790*/  LDS.128 R36, [R15+0x5000] ;  /* 0x005000000f247984 */ /* 0x000e620000000c00 */
[----:B------:R-:W-:Y:S01]  /*47a0*/  IMAD R11, R4, UR4, RZ ;  /* 0x00000004040b7c24 */ /* 0x000fe2000f8e02ff */
[----:B------:R-:W-:Y:S01]  /*47b0*/  LOP3.LUT R0, R165, 0x20, R6, 0xfe, !PT ;  /* 0x00000020a5007812 */ /* 0x000fe200078efe06 */
[----:B------:R-:W-:Y:S01]  /*47c0*/  IMAD R163, R163, 0x2, R40 ;  /* 0x00000002a3a37824 */ /* 0x000fe200078e0228 */
[----:B------:R-:W-:Y:S01]  /*47d0*/  LDS.128 R52, [R52+0x8000] ;  /* 0x0080000034347984 */ /* 0x000fe20000000c00 */
[----:B--2---:R-:W-:Y:S01]  /*47e0*/  IMAD.WIDE R4, R9, 0x2, R2 ;  /* 0x0000000209047825 */ /* 0x004fe200078e0202 */
[----:B------:R-:W-:-:S02]  /*47f0*/  LOP3.LUT R14, R165, 0x30, R6, 0xfe, !PT ;  /* 0x00000030a50e7812 */ /* 0x000fc400078efe06 */
[----:B------:R-:W2:Y:S01]  /*4800*/  LDS.128 R40, [R41+0x7000] ;  /* 0x0070000029287984 */ /* 0x000ea20000000c00 */
[----:B------:R-:W-:Y:S02]  /*4810*/  VIADD R7, R165, UR20 ;  /* 0x00000014a5077c36 */ /* 0x000fe40008000000 */
[----:B------:R-:W-:Y:S01]  /*4820*/  IMAD.WIDE R8, R11, 0x2, R2 ;  /* 0x000000020b087825 */ /* 0x000fe200078e0202 */
[----:B------:R-:W3:Y:S02]  /*4830*/  LDS.128 R60, [R60+0x9000] ;  /* 0x009000003c3c7984 */ /* 0x000ee40000000c00 */
[C---:B------:R-:W-:Y:S01]  /*4840*/  ISETP.LT.AND P4, PT, R7.reuse, 0x1, !P0 ;  /* 0x000000010700780c */ /* 0x040fe20004781270 */
[C---:B------:R-:W-:Y:S01]  /*4850*/  IMAD.WIDE R4, R164.reuse, 0x2, R4 ;  /* 0x00000002a4047825 */ /* 0x040fe200078e0204 */
[----:B------:R-:W1:Y:S03]  /*4860*/  LDS.128 R68, [R68+0xa000] ;  /* 0x00a0000044447984 */ /* 0x000e660000000c00 */
[----:B------:R-:W-:Y:S01]  /*4870*/  IMAD R7, R7, UR4, RZ ;  /* 0x0000000407077c24 */ /* 0x000fe2000f8e02ff */
[----:B----4-:R4:W-:Y:S01]  /*4880*/  @P1 STG.E.128 desc[UR16][R4.64], R16 ;  /* 0x0000001004001986 */ /* 0x0109e2000c101d10 */
[----:B------:R-:W-:Y:S01]  /*4890*/  IMAD.WIDE R8, R164, 0x2, R8 ;  /* 0x00000002a4087825 */ /* 0x000fe200078e0208 */
[----:B------:R-:W-:-:S02]  /*48a0*/  ISETP.LT.AND P1, PT, R0, 0x1, !P0 ;  /* 0x000000010000780c */ /* 0x000fc40004721270 */
[----:B------:R-:W-:Y:S01]  /*48b0*/  LDS.128 R76, [R76+0xc000] ;  /* 0x00c000004c4c7984 */ /* 0x000fe20000000c00 */
[----:B------:R-:W-:-:S03]  /*48c0*/  IMAD.WIDE R10, R13, 0x2, R2 ;  /* 0x000000020d0a7825 */ /* 0x000fc600078e0202 */
[----:B-----5:R5:W-:Y:S01]  /*48d0*/  @P2 STG.E.128 desc[UR16][R8.64], R20 ;  /* 0x0000001408002986 */ /* 0x020be2000c101d10 */
[----:B------:R-:W-:Y:S01]  /*48e0*/  IMAD.WIDE R12, R7, 0x2, R2 ;  /* 0x00000002070c7825 */ /* 0x000fe200078e0202 */
[----:B------:R-:W-:Y:S02]  /*48f0*/  LOP3.LUT R7, R165, 0x28, R6, 0xfe, !PT ;  /* 0x00000028a5077812 */ /* 0x000fe400078efe06 */
[----:B------:R-:W2:Y:S01]  /*4900*/  LDS.128 R20, [R48+0xb000] ;  /* 0x00b0000030147984 */ /* 0x000ea20000000c00 */
[C---:B------:R-:W-:Y:S01]  /*4910*/  IMAD.WIDE R10, R164.reuse, 0x2, R10 ;  /* 0x00000002a40a7825 */ /* 0x040fe200078e020a */
[----:B------:R-:W-:Y:S02]  /*4920*/  ISETP.LT.AND P2, PT, R7, 0x1, !P0 ;  /* 0x000000010700780c */ /* 0x000fe40004741270 */
[----:B------:R-:W2:Y:S01]  /*4930*/  LDS.128 R84, [R84+0xd000] ;  /* 0x00d0000054547984 */ /* 0x000ea20000000c00 */
[----:B------:R-:W-:-:S03]  /*4940*/  IMAD.WIDE R12, R164, 0x2, R12 ;  /* 0x00000002a40c7825 */ /* 0x000fc600078e020c */
[----:B------:R-:W2:Y:S01]  /*4950*/  LDS.128 R92, [R92+0xe000] ;  /* 0x00e000005c5c7984 */ /* 0x000ea20000000c00 */
[----:B----4-:R-:W-:Y:S01]  /*4960*/  IMAD R5, R0, UR4, RZ ;  /* 0x0000000400057c24 */ /* 0x010fe2000f8e02ff */
[----:B------:R-:W-:Y:S01]  /*4970*/  LOP3.LUT R0, R165, 0x50, R6, 0xfe, !PT ;  /* 0x00000050a5007812 */ /* 0x000fe200078efe06 */
[----:B------:R-:W-:Y:S01]  /*4980*/  IMAD R7, R7, UR4, RZ ;  /* 0x0000000407077c24 */ /* 0x000fe2000f8e02ff */
[----:B------:R4:W-:Y:S01]  /*4990*/  @P3 STG.E.128 desc[UR16][R10.64], R24 ;  /* 0x000000180a003986 */ /* 0x0009e2000c101d10 */
[----:B------:R-:W-:Y:S01]  /*49a0*/  IMAD.WIDE R4, R5, 0x2, R2 ;  /* 0x0000000205047825 */ /* 0x000fe200078e0202 */
[C---:B-----5:R-:W-:Y:S02]  /*49b0*/  LOP3.LUT R9, R165.reuse, 0x40, R6, 0xfe, !PT ;  /* 0x00000040a5097812 */ /* 0x060fe400078efe06 */
[----:B------:R5:W-:Y:S01]  /*49c0*/  @P4 STG.E.128 desc[UR16][R12.64], R28 ;  /* 0x0000001c0c004986 */ /* 0x000be2000c101d10 */
[----:B------:R-:W-:Y:S01]  /*49d0*/  VIADD R8, R165, UR21 ;  /* 0x00000015a5087c36 */ /* 0x000fe20008000000 */
[----:B------:R-:W-:Y:S01]  /*49e0*/  ISETP.LT.AND P3, PT, R14, 0x1, !P0 ;  /* 0x000000010e00780c */ /* 0x000fe20004761270 */
[C---:B------:R-:W-:Y:S01]  /*49f0*/  IMAD R15, R9.reuse, UR4, RZ ;  /* 0x00000004090f7c24 */ /* 0x040fe2000f8e02ff */
[----:B------:R-:W-:Y:S01]  /*4a00*/  ISETP.LT.AND P5, PT, R9, 0x1, !P0 ;  /* 0x000000010900780c */ /* 0x000fe200047a1270 */
[----:B------:R-:W-:Y:S01]  /*4a10*/  IMAD.WIDE R16, R164, 0x2, R4 ;  /* 0x00000002a4107825 */ /* 0x000fe200078e0204 */
[----:B------:R-:W-:-:S03]  /*4a20*/  ISETP.LT.AND P4, PT, R8, 0x1, !P0 ;  /* 0x000000010800780c */ /* 0x000fc60004781270 */
[----:B------:R-:W-:Y:S01]  /*4a30*/  IMAD.WIDE R4, R7, 0x2, R2 ;  /* 0x0000000207047825 */ /* 0x000fe200078e0202 */
[----:B------:R3:W-:Y:S01]  /*4a40*/  @P1 STG.E.128 desc[UR16][R16.64], R32 ;  /* 0x0000002010001986 */ /* 0x0007e2000c101d10 */
[C-C-:B------:R-:W-:Y:S02]  /*4a50*/  LOP3.LUT R7, R165.reuse, 0x60, R6.reuse, 0xfe, !PT ;  /* 0x00000060a5077812 */ /* 0x140fe400078efe06 */
[----:B------:R-:W-:Y:S01]  /*4a60*/  ISETP.LT.AND P1, PT, R0, 0x1, !P0 ;  /* 0x000000010000780c */ /* 0x000fe20004721270 */
[----:B----4-:R-:W-:Y:S01]  /*4a70*/  IMAD R11, R14, UR4, RZ ;  /* 0x000000040e0b7c24 */ /* 0x010fe2000f8e02ff */
[----:B------:R-:W-:Y:S01]  /*4a80*/  LOP3.LUT R10, R165, 0x48, R6, 0xfe, !PT ;  /* 0x00000048a50a7812 */ /* 0x000fe200078efe06 */
[----:B------:R-:W-:-:S03]  /*4a90*/  IMAD.WIDE R4, R164, 0x2, R4 ;  /* 0x00000002a4047825 */ /* 0x000fc600078e0204 */
[----:B------:R-:W-:Y:S01]  /*4aa0*/  ISETP.LT.AND P6, PT, R10, 0x1, !P0 ;  /* 0x000000010a00780c */ /* 0x000fe200047c1270 */
[----:B-----5:R-:W-:Y:S01]  /*4ab0*/  IMAD R13, R8, UR4, RZ ;  /* 0x00000004080d7c24 */ /* 0x020fe2000f8e02ff */
[----:B-1----:R1:W-:Y:S01]  /*4ac0*/  @P2 STG.E.128 desc[UR16][R4.64], R36 ;  /* 0x0000002404002986 */ /* 0x0023e2000c101d10 */
[----:B------:R-:W-:Y:S02]  /*4ad0*/  IMAD R19, R10, UR4, RZ ;  /* 0x000000040a137c24 */ /* 0x000fe4000f8e02ff */
[----:B------:R-:W-:-:S04]  /*4ae0*/  IMAD.WIDE R8, R11, 0x2, R2 ;  /* 0x000000020b087825 */ /* 0x000fc800078e0202 */
[----:B------:R-:W-:Y:S01]  /*4af0*/  IMAD.WIDE R10, R13, 0x2, R2 ;  /* 0x000000020d0a7825 */ /* 0x000fe200078e0202 */
[C-C-:B---3--:R-:W-:Y:S02]  /*4b00*/  LOP3.LUT R16, R165.reuse, 0x68, R6.reuse, 0xfe, !PT ;  /* 0x00000068a5107812 */ /* 0x148fe400078efe06 */
[----:B------:R-:W-:Y:S01]  /*4b10*/  LOP3.LUT R17, R165, 0x70, R6, 0xfe, !PT ;  /* 0x00000070a5117812 */ /* 0x000fe200078efe06 */
[----:B------:R-:W-:-:S04]  /*4b20*/  IMAD.WIDE R12, R15, 0x2, R2 ;  /* 0x000000020f0c7825 */ /* 0x000fc800078e0202 */
[----:B------:R-:W-:-:S04]  /*4b30*/  IMAD.WIDE R8, R164, 0x2, R8 ;  /* 0x00000002a4087825 */ /* 0x000fc800078e0208 */
[C---:B------:R-:W-:Y:S01]  /*4b40*/  IMAD.WIDE R10, R164.reuse, 0x2, R10 ;  /* 0x00000002a40a7825 */ /* 0x040fe200078e020a */
[----:B------:R3:W-:Y:S01]  /*4b50*/  @P3 STG.E.128 desc[UR16][R8.64], R44 ;  /* 0x0000002c08003986 */ /* 0x0007e2000c101d10 */
[----:B------:R-:W-:Y:S02]  /*4b60*/  ISETP.LT.AND P3, PT, R7, 0x1, !P0 ;  /* 0x000000010700780c */ /* 0x000fe40004761270 */
[----:B------:R-:W-:Y:S01]  /*4b70*/  IMAD.WIDE R12, R164, 0x2, R12 ;  /* 0x00000002a40c7825 */ /* 0x000fe200078e020c */
[----:B--2---:R2:W-:Y:S01]  /*4b80*/  @P4 STG.E.128 desc[UR16][R10.64], R40 ;  /* 0x000000280a004986 */ /* 0x0045e2000c101d10 */
[----:B------:R-:W-:Y:S02]  /*4b90*/  ISETP.LT.AND P4, PT, R16, 0x1, !P0 ;  /* 0x000000011000780c */ /* 0x000fe40004781270 */
[----:B------:R-:W-:Y:S01]  /*4ba0*/  VIADD R6, R165, UR22 ;  /* 0x00000016a5067c36 */ /* 0x000fe20008000000 */
[----:B------:R4:W-:Y:S01]  /*4bb0*/  @P5 STG.E.128 desc[UR16][R12.64], R52 ;  /* 0x000000340c005986 */ /* 0x0009e2000c101d10 */
[----:B-1----:R-:W-:Y:S01]  /*4bc0*/  IMAD R5, R0, UR4, RZ ;  /* 0x0000000400057c24 */ /* 0x002fe2000f8e02ff */
[----:B------:R-:W-:Y:S01]  /*4bd0*/  ISETP.LT.AND P5, PT, R17, 0x1, !P0 ;  /* 0x000000011100780c */ /* 0x000fe200047a1270 */
[----:B------:R-:W-:Y:S01]  /*4be0*/  VIADD R165, R165, UR23 ;  /* 0x00000017a5a57c36 */ /* 0x000fe20008000000 */
[----:B------:R-:W-:Y:S01]  /*4bf0*/  ISETP.LT.AND P2, PT, R6, 0x1, !P0 ;  /* 0x000000010600780c */ /* 0x000fe20004741270 */
[----:B------:R-:W-:-:S03]  /*4c00*/  IMAD.WIDE R14, R19, 0x2, R2 ;  /* 0x00000002130e7825 */ /* 0x000fc600078e0202 */
[----:B------:R-:W-:Y:S01]  /*4c10*/  ISETP.LT.AND P0, PT, R165, 0x1, !P0 ;  /* 0x00000001a500780c */ /* 0x000fe20004701270 */
[----:B------:R-:W-:Y:S02]  /*4c20*/  IMAD R17, R17, UR4, RZ ;  /* 0x0000000411117c24 */ /* 0x000fe4000f8e02ff */
[----:B---3--:R-:W-:Y:S02]  /*4c30*/  IMAD R9, R6, UR4, RZ ;  /* 0x0000000406097c24 */ /* 0x008fe4000f8e02ff */
[----:B------:R-:W-:-:S04]  /*4c40*/  IMAD.WIDE R4, R5, 0x2, R2 ;  /* 0x0000000205047825 */ /* 0x000fc800078e0202 */
[----:B--2---:R-:W-:Y:S02]  /*4c50*/  IMAD R11, R7, UR4, RZ ;  /* 0x00000004070b7c24 */ /* 0x004fe4000f8e02ff */
[----:B----4-:R-:W-:Y:S02]  /*4c60*/  IMAD R13, R16, UR4, RZ ;  /* 0x00000004100d7c24 */ /* 0x010fe4000f8e02ff */
[----:B------:R-:W-:-:S04]  /*4c70*/  IMAD.WIDE R6, R9, 0x2, R2 ;  /* 0x0000000209067825 */ /* 0x000fc800078e0202 */
[----:B------:R-:W-:-:S04]  /*4c80*/  IMAD.WIDE R8, R11, 0x2, R2 ;  /* 0x000000020b087825 */ /* 0x000fc800078e0202 */
[----:B------:R-:W-:-:S04]  /*4c90*/  IMAD.WIDE R10, R13, 0x2, R2 ;  /* 0x000000020d0a7825 */ /* 0x000fc800078e0202 */
[----:B------:R-:W-:-:S04]  /*4ca0*/  IMAD.WIDE R12, R17, 0x2, R2 ;  /* 0x00000002110c7825 */ /* 0x000fc800078e0202 */
[----:B------:R-:W-:-:S04]  /*4cb0*/  IMAD.WIDE R14, R164, 0x2, R14 ;  /* 0x00000002a40e7825 */ /* 0x000fc800078e020e */
[C---:B------:R-:W-:Y:S01]  /*4cc0*/  IMAD.WIDE R4, R164.reuse, 0x2, R4 ;  /* 0x00000002a4047825 */ /* 0x040fe200078e0204 */
[----:B------:R1:W-:Y:S03]  /*4cd0*/  @P6 STG.E.128 desc[UR16][R14.64], R60 ;  /* 0x0000003c0e006986 */ /* 0x0003e6000c101d10 */
[C---:B------:R-:W-:Y:S01]  /*4ce0*/  IMAD.WIDE R6, R164.reuse, 0x2, R6 ;  /* 0x00000002a4067825 */ /* 0x040fe200078e0206 */
[----:B------:R1:W-:Y:S03]  /*4cf0*/  @P1 STG.E.128 desc[UR16][R4.64], R68 ;  /* 0x0000004404001986 */ /* 0x0003e6000c101d10 */
[C---:B------:R-:W-:Y:S01]  /*4d00*/  IMAD.WIDE R8, R164.reuse, 0x2, R8 ;  /* 0x00000002a4087825 */ /* 0x040fe200078e0208 */
[----:B------:R1:W-:Y:S03]  /*4d10*/  @P2 STG.E.128 desc[UR16][R6.64], R20 ;  /* 0x0000001406002986 */ /* 0x0003e6000c101d10 */
[C---:B------:R-:W-:Y:S01]  /*4d20*/  IMAD.WIDE R10, R164.reuse, 0x2, R10 ;  /* 0x00000002a40a7825 */ /* 0x040fe200078e020a */
[----:B------:R1:W-:Y:S03]  /*4d30*/  @P3 STG.E.128 desc[UR16][R8.64], R76 ;  /* 0x0000004c08003986 */ /* 0x0003e6000c101d10 */
[----:B------:R-:W-:Y:S01]  /*4d40*/  IMAD.WIDE R12, R164, 0x2, R12 ;  /* 0x00000002a40c7825 */ /* 0x000fe200078e020c */
[----:B------:R1:W-:Y:S03]  /*4d50*/  @P4 STG.E.128 desc[UR16][R10.64], R84 ;  /* 0x000000540a004986 */ /* 0x0003e6000c101d10 */
[----:B------:R-:W-:Y:S01]  /*4d60*/  IMAD R165, R165, UR4, RZ ;  /* 0x00000004a5a57c24 */ /* 0x000fe2000f8e02ff */
[----:B------:R1:W-:Y:S01]  /*4d70*/  @P5 STG.E.128 desc[UR16][R12.64], R92 ;  /* 0x0000005c0c005986 */ /* 0x0003e2000c101d10 */
[----:B------:R-:W-:Y:S05]  /*4d80*/  @!P0 EXIT ;  /* 0x000000000000894d */ /* 0x000fea0003800000 */
[----:B-1----:R-:W1:Y:S01]  /*4d90*/  LDS.128 R4, [R163+0xf000] ;  /* 0x00f00000a3047984 */ /* 0x002e620000000c00 */
[----:B------:R-:W-:-:S04]  /*4da0*/  IMAD.WIDE R2, R165, 0x2, R2 ;  /* 0x00000002a5027825 */ /* 0x000fc800078e0202 */
[----:B------:R-:W-:-:S05]  /*4db0*/  IMAD.WIDE R2, R164, 0x2, R2 ;  /* 0x00000002a4027825 */ /* 0x000fca00078e0202 */
[----:B-1----:R-:W-:Y:S01]  /*4dc0*/  STG.E.128 desc[UR16][R2.64], R4 ;  /* 0x0000000402007986 */ /* 0x002fe2000c101d10 */
[----:B------:R-:W-:Y:S05]  /*4dd0*/  EXIT ;  /* 0x000000000000794d */ /* 0x000fea0003800000 */
.L_x_2:
[----:B------:R-:W-:-:S00]  /*4de0*/  BRA `(.L_x_2) ;  /* 0xfffffffc00fc7947 */ /* 0x000fc0000383ffff */
[----:B------:R-:W-:-:S00]  /*4df0*/  NOP ;  /* 0x0000000000007918 */ /* 0x000fc00000000000 */
        /* <DEDUP_REMOVED lines=8> */
.L_x_3:


//--------------------- .nv.shared.matmul_kernel  --------------------------
	.section	.nv.shared.matmul_kernel,"aw",@nobits
	.sectionflags	@""
	.align	16
	.zero		1024


//--------------------- .nv.shared.reserved.0     --------------------------
	.section	.nv.shared.reserved.0,"aw",@nobits
	.weak		__nv_reservedSMEM_offset_0_alias
	.size		__nv_reservedSMEM_offset_0_alias, 0, 0
	.other		__nv_reservedSMEM_offset_0_alias,@"STO_CUDA_RESERVED_SHARED STV_DEFAULT"
__nv_reservedSMEM_offset_0_alias:
	.zero		0


//--------------------- .nv.constant0.matmul_kernel --------------------------
	.section	.nv.constant0.matmul_kernel,"a",@progbits
	.sectionflags	@""
	.align	4
.nv.constant0.matmul_kernel:
	.zero		584


//--------------------- SYMBOLS --------------------------

	.type		.nv.reservedSmem.offset0,@object
	.size		.nv.reservedSmem.offset0,0x4
